//
// Generated by NVIDIA NVVM Compiler
//
// Compiler Build ID: CL-36424714
// Cuda compilation tools, release 13.0, V13.0.88
// Based on NVVM 20.0.0
//

.version 9.0
.target sm_100
.address_size 64

	// .globl	_Z7run_gpuPc
.func  (.param .b64 func_retval0) __internal_accurate_pow
(
	.param .b64 __internal_accurate_pow_param_0
)
;
.global .align 8 .b8 POSITION_device[24] = {0, 0, 0, 0, 0, 0, 0, 0, 0, 0, 0, 0, 0, 0, 0, 0, 0, 0, 0, 0, 0, 0, 240, 63};
.global .align 8 .b8 O_device[24] = {0, 0, 0, 0, 0, 0, 0, 0, 0, 0, 0, 0, 0, 0, 0, 0, 0, 0, 0, 0, 0, 0, 240, 191};
.global .align 8 .b8 Q_device[24];
.global .align 8 .b8 L_device[24] = {0, 0, 0, 0, 0, 0, 20, 64, 0, 0, 0, 0, 0, 0, 20, 64, 0, 0, 0, 0, 0, 0, 36, 192};
.global .align 8 .b8 COLOR_LIGHT_device[24] = {0, 0, 0, 0, 0, 0, 240, 63, 0, 0, 0, 0, 0, 0, 240, 63, 0, 0, 0, 0, 0, 0, 240, 63};
.global .align 8 .b8 COLOR_device[24] = {0, 0, 0, 0, 0, 0, 0, 0, 0, 0, 0, 0, 0, 0, 0, 0, 0, 0, 0, 0, 0, 0, 240, 63};
.global .align 8 .f64 infinity = 0d43DFFC0000000000;

.visible .entry _Z7run_gpuPc(
	.param .u64 .ptr .align 1 _Z7run_gpuPc_param_0
)
{
	.reg .pred 	%p<21>;
	.reg .b16 	%rs<2>;
	.reg .b32 	%r<40>;
	.reg .b64 	%rd<6>;
	.reg .b64 	%fd<139>;

	mov.u32 	%r4, %ctaid.x;
	mov.u32 	%r5, %ntid.x;
	mov.u32 	%r6, %tid.x;
	mad.lo.s32 	%r7, %r4, %r5, %r6;
	setp.gt.s32 	%p1, %r7, 2560000;
	@%p1 bra 	$L__BB0_10;
	mul.hi.s32 	%r12, %r7, 1374389535;
	shr.u32 	%r13, %r12, 31;
	shr.s32 	%r14, %r12, 9;
	add.s32 	%r15, %r14, %r13;
	mul.lo.s32 	%r16, %r15, 1600;
	sub.s32 	%r17, %r7, %r16;
	cvt.rn.f64.s32 	%fd27, %r17;
	add.f64 	%fd28, %fd27, %fd27;
	div.rn.f64 	%fd29, %fd28, 0d4099000000000000;
	add.f64 	%fd30, %fd29, 0dBFF0000000000000;
	cvt.rn.f64.s32 	%fd31, %r15;
	add.f64 	%fd32, %fd31, %fd31;
	div.rn.f64 	%fd33, %fd32, 0d4099000000000000;
	add.f64 	%fd34, %fd33, 0dBFF0000000000000;
	ld.global.f64 	%fd1, [O_device];
	sub.f64 	%fd35, %fd30, %fd1;
	ld.global.f64 	%fd2, [O_device+8];
	sub.f64 	%fd36, %fd34, %fd2;
	ld.global.f64 	%fd37, [Q_device+16];
	ld.global.f64 	%fd3, [O_device+16];
	sub.f64 	%fd38, %fd37, %fd3;
	mul.f64 	%fd39, %fd36, %fd36;
	fma.rn.f64 	%fd40, %fd35, %fd35, %fd39;
	fma.rn.f64 	%fd41, %fd38, %fd38, %fd40;
	sqrt.rn.f64 	%fd42, %fd41;
	div.rn.f64 	%fd4, %fd35, %fd42;
	div.rn.f64 	%fd5, %fd36, %fd42;
	div.rn.f64 	%fd6, %fd38, %fd42;
	mul.f64 	%fd43, %fd5, %fd5;
	fma.rn.f64 	%fd44, %fd4, %fd4, %fd43;
	fma.rn.f64 	%fd45, %fd6, %fd6, %fd44;
	ld.global.f64 	%fd7, [POSITION_device];
	sub.f64 	%fd46, %fd1, %fd7;
	ld.global.f64 	%fd8, [POSITION_device+8];
	sub.f64 	%fd47, %fd2, %fd8;
	ld.global.f64 	%fd9, [POSITION_device+16];
	sub.f64 	%fd48, %fd3, %fd9;
	mul.f64 	%fd49, %fd5, %fd47;
	fma.rn.f64 	%fd50, %fd46, %fd4, %fd49;
	fma.rn.f64 	%fd51, %fd6, %fd48, %fd50;
	add.f64 	%fd10, %fd51, %fd51;
	mul.f64 	%fd52, %fd47, %fd47;
	fma.rn.f64 	%fd53, %fd46, %fd46, %fd52;
	fma.rn.f64 	%fd54, %fd48, %fd48, %fd53;
	add.f64 	%fd11, %fd54, 0dC002000000000000;
	mul.f64 	%fd55, %fd45, 0dC010000000000000;
	mul.f64 	%fd56, %fd55, %fd11;
	fma.rn.f64 	%fd57, %fd10, %fd10, %fd56;
	setp.leu.f64 	%p2, %fd57, 0d0000000000000000;
	@%p2 bra 	$L__BB0_10;
	mul.f64 	%fd61, %fd45, 0dC010000000000000;
	mul.f64 	%fd62, %fd61, %fd11;
	fma.rn.f64 	%fd63, %fd10, %fd10, %fd62;
	sqrt.rn.f64 	%fd64, %fd63;
	setp.lt.f64 	%p3, %fd10, 0d0000000000000000;
	neg.f64 	%fd65, %fd10;
	sub.f64 	%fd66, %fd65, %fd64;
	sub.f64 	%fd67, %fd64, %fd10;
	selp.f64 	%fd68, %fd66, %fd67, %p3;
	mul.f64 	%fd69, %fd68, 0d3FE0000000000000;
	div.rn.f64 	%fd12, %fd69, %fd45;
	div.rn.f64 	%fd13, %fd11, %fd69;
	max.f64 	%fd14, %fd12, %fd13;
	setp.ltu.f64 	%p4, %fd14, 0d0000000000000000;
	@%p4 bra 	$L__BB0_10;
	min.f64 	%fd70, %fd12, %fd13;
	setp.lt.f64 	%p5, %fd70, 0d0000000000000000;
	selp.f64 	%fd15, %fd14, %fd12, %p5;
	setp.eq.f64 	%p6, %fd15, 0d43DFFC0000000000;
	@%p6 bra 	$L__BB0_10;
	fma.rn.f64 	%fd71, %fd4, %fd15, %fd1;
	fma.rn.f64 	%fd72, %fd5, %fd15, %fd2;
	fma.rn.f64 	%fd73, %fd6, %fd15, %fd3;
	sub.f64 	%fd74, %fd71, %fd7;
	sub.f64 	%fd75, %fd72, %fd8;
	sub.f64 	%fd76, %fd73, %fd9;
	mul.f64 	%fd77, %fd75, %fd75;
	fma.rn.f64 	%fd78, %fd74, %fd74, %fd77;
	fma.rn.f64 	%fd79, %fd76, %fd76, %fd78;
	sqrt.rn.f64 	%fd80, %fd79;
	div.rn.f64 	%fd81, %fd74, %fd80;
	div.rn.f64 	%fd82, %fd75, %fd80;
	div.rn.f64 	%fd83, %fd76, %fd80;
	ld.global.f64 	%fd84, [L_device];
	sub.f64 	%fd85, %fd84, %fd71;
	ld.global.f64 	%fd86, [L_device+8];
	sub.f64 	%fd87, %fd86, %fd72;
	ld.global.f64 	%fd88, [L_device+16];
	sub.f64 	%fd89, %fd88, %fd73;
	mul.f64 	%fd90, %fd87, %fd87;
	fma.rn.f64 	%fd91, %fd85, %fd85, %fd90;
	fma.rn.f64 	%fd92, %fd89, %fd89, %fd91;
	sqrt.rn.f64 	%fd93, %fd92;
	div.rn.f64 	%fd94, %fd85, %fd93;
	div.rn.f64 	%fd95, %fd87, %fd93;
	div.rn.f64 	%fd96, %fd89, %fd93;
	sub.f64 	%fd97, %fd1, %fd71;
	sub.f64 	%fd98, %fd2, %fd72;
	sub.f64 	%fd99, %fd3, %fd73;
	mul.f64 	%fd100, %fd98, %fd98;
	fma.rn.f64 	%fd101, %fd97, %fd97, %fd100;
	fma.rn.f64 	%fd102, %fd99, %fd99, %fd101;
	sqrt.rn.f64 	%fd103, %fd102;
	div.rn.f64 	%fd104, %fd97, %fd103;
	div.rn.f64 	%fd105, %fd98, %fd103;
	div.rn.f64 	%fd106, %fd99, %fd103;
	add.f64 	%fd107, %fd94, %fd104;
	add.f64 	%fd108, %fd95, %fd105;
	add.f64 	%fd109, %fd96, %fd106;
	mul.f64 	%fd110, %fd108, %fd108;
	fma.rn.f64 	%fd111, %fd107, %fd107, %fd110;
	fma.rn.f64 	%fd112, %fd109, %fd109, %fd111;
	sqrt.rn.f64 	%fd113, %fd112;
	div.rn.f64 	%fd114, %fd107, %fd113;
	div.rn.f64 	%fd115, %fd108, %fd113;
	div.rn.f64 	%fd116, %fd109, %fd113;
	mul.f64 	%fd117, %fd82, %fd95;
	fma.rn.f64 	%fd118, %fd81, %fd94, %fd117;
	fma.rn.f64 	%fd119, %fd83, %fd96, %fd118;
	max.f64 	%fd16, %fd119, 0d0000000000000000;
	fma.rn.f64 	%fd17, %fd16, 0d0000000000000000, 0d3FA999999999999A;
	mul.f64 	%fd120, %fd82, %fd115;
	fma.rn.f64 	%fd121, %fd81, %fd114, %fd120;
	fma.rn.f64 	%fd122, %fd83, %fd116, %fd121;
	max.f64 	%fd18, %fd122, 0d0000000000000000;
	{
	.reg .b32 %temp; 
	mov.b64 	{%temp, %r1}, %fd18;
	}
	mov.f64 	%fd123, 0d4049000000000000;
	{
	.reg .b32 %temp; 
	mov.b64 	{%temp, %r18}, %fd123;
	}
	and.b32  	%r3, %r18, 2146435072;
	setp.eq.s32 	%p7, %r3, 1076887552;
	abs.f64 	%fd19, %fd18;
	{ // callseq 0, 0
	.param .b64 param0;
	st.param.f64 	[param0], %fd19;
	.param .b64 retval0;
	call.uni (retval0), 
	__internal_accurate_pow, 
	(
	param0
	);
	ld.param.f64 	%fd124, [retval0];
	} // callseq 0
	setp.lt.s32 	%p8, %r1, 0;
	neg.f64 	%fd126, %fd124;
	selp.f64 	%fd127, %fd126, %fd124, %p7;
	selp.f64 	%fd138, %fd127, %fd124, %p8;
	setp.neu.f64 	%p9, %fd18, 0d0000000000000000;
	@%p9 bra 	$L__BB0_6;
	setp.eq.s32 	%p10, %r3, 1076887552;
	selp.b32 	%r19, %r1, 0, %p10;
	setp.lt.s32 	%p11, %r18, 0;
	or.b32  	%r20, %r19, 2146435072;
	selp.b32 	%r21, %r20, %r19, %p11;
	mov.b32 	%r22, 0;
	mov.b64 	%fd138, {%r22, %r21};
$L__BB0_6:
	add.f64 	%fd128, %fd18, 0d4049000000000000;
	{
	.reg .b32 %temp; 
	mov.b64 	{%temp, %r23}, %fd128;
	}
	and.b32  	%r24, %r23, 2146435072;
	setp.ne.s32 	%p12, %r24, 2146435072;
	setp.neu.f64 	%p13, %fd19, 0d7FF0000000000000;
	or.pred  	%p14, %p13, %p12;
	@%p14 bra 	$L__BB0_8;
	setp.lt.s32 	%p15, %r1, 0;
	setp.eq.s32 	%p16, %r3, 1076887552;
	setp.lt.s32 	%p17, %r18, 0;
	selp.b32 	%r26, 0, 2146435072, %p17;
	and.b32  	%r27, %r18, 2147483647;
	setp.ne.s32 	%p18, %r27, 1071644672;
	or.b32  	%r28, %r26, -2147483648;
	selp.b32 	%r29, %r28, %r26, %p18;
	selp.b32 	%r30, %r29, %r26, %p16;
	selp.b32 	%r31, %r30, %r26, %p15;
	mov.b32 	%r32, 0;
	mov.b64 	%fd138, {%r32, %r31};
$L__BB0_8:
	setp.eq.f64 	%p19, %fd18, 0d3FF0000000000000;
	selp.f64 	%fd129, 0d3FF0000000000000, %fd138, %p19;
	add.f64 	%fd25, %fd17, %fd129;
	add.f64 	%fd130, %fd16, 0d3FA999999999999A;
	add.f64 	%fd26, %fd130, %fd129;
	setp.eq.f64 	%p20, %fd25, 0dBFF0000000000000;
	@%p20 bra 	$L__BB0_10;
	ld.param.u64 	%rd5, [_Z7run_gpuPc_param_0];
	min.f64 	%fd131, %fd25, 0d3FF0000000000000;
	max.f64 	%fd132, %fd131, 0d0000000000000000;
	mul.f64 	%fd133, %fd132, 0d406FE00000000000;
	cvt.rzi.s32.f64 	%r33, %fd133;
	cvt.u16.u32 	%rs1, %r33;
	mov.u32 	%r34, %ctaid.x;
	mov.u32 	%r35, %ntid.x;
	mov.u32 	%r36, %tid.x;
	mad.lo.s32 	%r37, %r34, %r35, %r36;
	mul.lo.s32 	%r38, %r37, 3;
	cvt.s64.s32 	%rd2, %r38;
	cvta.to.global.u64 	%rd3, %rd5;
	add.s64 	%rd4, %rd3, %rd2;
	st.global.u8 	[%rd4+2], %rs1;
	st.global.u8 	[%rd4+1], %rs1;
	min.f64 	%fd134, %fd26, 0d3FF0000000000000;
	max.f64 	%fd135, %fd134, 0d0000000000000000;
	mul.f64 	%fd136, %fd135, 0d406FE00000000000;
	cvt.rzi.s32.f64 	%r39, %fd136;
	st.global.u8 	[%rd4], %r39;
$L__BB0_10:
	ret;

}
.func  (.param .b64 func_retval0) __internal_accurate_pow(
	.param .b64 __internal_accurate_pow_param_0
)
{
	.reg .pred 	%p<8>;
	.reg .b32 	%r<49>;
	.reg .b32 	%f<3>;
	.reg .b64 	%fd<109>;

	ld.param.f64 	%fd10, [__internal_accurate_pow_param_0];
	{
	.reg .b32 %temp; 
	mov.b64 	{%temp, %r46}, %fd10;
	}
	{
	.reg .b32 %temp; 
	mov.b64 	{%r45, %temp}, %fd10;
	}
	shr.u32 	%r47, %r46, 20;
	setp.gt.u32 	%p1, %r46, 1048575;
	@%p1 bra 	$L__BB1_2;
	mul.f64 	%fd11, %fd10, 0d4350000000000000;
	{
	.reg .b32 %temp; 
	mov.b64 	{%temp, %r46}, %fd11;
	}
	{
	.reg .b32 %temp; 
	mov.b64 	{%r45, %temp}, %fd11;
	}
	shr.u32 	%r16, %r46, 20;
	add.s32 	%r47, %r16, -54;
$L__BB1_2:
	add.s32 	%r48, %r47, -1023;
	and.b32  	%r17, %r46, -2146435073;
	or.b32  	%r18, %r17, 1072693248;
	mov.b64 	%fd107, {%r45, %r18};
	setp.lt.u32 	%p2, %r18, 1073127583;
	@%p2 bra 	$L__BB1_4;
	{
	.reg .b32 %temp; 
	mov.b64 	{%r19, %temp}, %fd107;
	}
	{
	.reg .b32 %temp; 
	mov.b64 	{%temp, %r20}, %fd107;
	}
	add.s32 	%r21, %r20, -1048576;
	mov.b64 	%fd107, {%r19, %r21};
	add.s32 	%r48, %r47, -1022;
$L__BB1_4:
	add.f64 	%fd12, %fd107, 0dBFF0000000000000;
	add.f64 	%fd13, %fd107, 0d3FF0000000000000;
	rcp.approx.ftz.f64 	%fd14, %fd13;
	neg.f64 	%fd15, %fd13;
	fma.rn.f64 	%fd16, %fd15, %fd14, 0d3FF0000000000000;
	fma.rn.f64 	%fd17, %fd16, %fd16, %fd16;
	fma.rn.f64 	%fd18, %fd17, %fd14, %fd14;
	mul.f64 	%fd19, %fd12, %fd18;
	fma.rn.f64 	%fd20, %fd12, %fd18, %fd19;
	mul.f64 	%fd21, %fd20, %fd20;
	fma.rn.f64 	%fd22, %fd21, 0d3EB0F5FF7D2CAFE2, 0d3ED0F5D241AD3B5A;
	fma.rn.f64 	%fd23, %fd22, %fd21, 0d3EF3B20A75488A3F;
	fma.rn.f64 	%fd24, %fd23, %fd21, 0d3F1745CDE4FAECD5;
	fma.rn.f64 	%fd25, %fd24, %fd21, 0d3F3C71C7258A578B;
	fma.rn.f64 	%fd26, %fd25, %fd21, 0d3F6249249242B910;
	fma.rn.f64 	%fd27, %fd26, %fd21, 0d3F89999999999DFB;
	sub.f64 	%fd28, %fd12, %fd20;
	add.f64 	%fd29, %fd28, %fd28;
	neg.f64 	%fd30, %fd20;
	fma.rn.f64 	%fd31, %fd30, %fd12, %fd29;
	mul.f64 	%fd32, %fd18, %fd31;
	fma.rn.f64 	%fd33, %fd21, %fd27, 0d3FB5555555555555;
	mov.f64 	%fd34, 0d3FB5555555555555;
	sub.f64 	%fd35, %fd34, %fd33;
	fma.rn.f64 	%fd36, %fd21, %fd27, %fd35;
	add.f64 	%fd37, %fd36, 0dBC46A4CB00B9E7B0;
	add.f64 	%fd38, %fd33, %fd37;
	sub.f64 	%fd39, %fd33, %fd38;
	add.f64 	%fd40, %fd37, %fd39;
	mul.rn.f64 	%fd41, %fd20, %fd20;
	neg.f64 	%fd42, %fd41;
	fma.rn.f64 	%fd43, %fd20, %fd20, %fd42;
	{
	.reg .b32 %temp; 
	mov.b64 	{%r22, %temp}, %fd32;
	}
	{
	.reg .b32 %temp; 
	mov.b64 	{%temp, %r23}, %fd32;
	}
	add.s32 	%r24, %r23, 1048576;
	mov.b64 	%fd44, {%r22, %r24};
	fma.rn.f64 	%fd45, %fd20, %fd44, %fd43;
	mul.rn.f64 	%fd46, %fd41, %fd20;
	neg.f64 	%fd47, %fd46;
	fma.rn.f64 	%fd48, %fd41, %fd20, %fd47;
	fma.rn.f64 	%fd49, %fd41, %fd32, %fd48;
	fma.rn.f64 	%fd50, %fd45, %fd20, %fd49;
	mul.rn.f64 	%fd51, %fd38, %fd46;
	neg.f64 	%fd52, %fd51;
	fma.rn.f64 	%fd53, %fd38, %fd46, %fd52;
	fma.rn.f64 	%fd54, %fd38, %fd50, %fd53;
	fma.rn.f64 	%fd55, %fd40, %fd46, %fd54;
	add.f64 	%fd56, %fd51, %fd55;
	sub.f64 	%fd57, %fd51, %fd56;
	add.f64 	%fd58, %fd55, %fd57;
	add.f64 	%fd59, %fd20, %fd56;
	sub.f64 	%fd60, %fd20, %fd59;
	add.f64 	%fd61, %fd56, %fd60;
	add.f64 	%fd62, %fd58, %fd61;
	add.f64 	%fd63, %fd32, %fd62;
	add.f64 	%fd64, %fd59, %fd63;
	sub.f64 	%fd65, %fd59, %fd64;
	add.f64 	%fd66, %fd63, %fd65;
	xor.b32  	%r25, %r48, -2147483648;
	mov.b32 	%r26, 1127219200;
	mov.b64 	%fd67, {%r25, %r26};
	mov.b32 	%r27, -2147483648;
	mov.b64 	%fd68, {%r27, %r26};
	sub.f64 	%fd69, %fd67, %fd68;
	fma.rn.f64 	%fd70, %fd69, 0d3FE62E42FEFA39EF, %fd64;
	fma.rn.f64 	%fd71, %fd69, 0dBFE62E42FEFA39EF, %fd70;
	sub.f64 	%fd72, %fd71, %fd64;
	sub.f64 	%fd73, %fd66, %fd72;
	fma.rn.f64 	%fd74, %fd69, 0d3C7ABC9E3B39803F, %fd73;
	add.f64 	%fd75, %fd70, %fd74;
	sub.f64 	%fd76, %fd70, %fd75;
	add.f64 	%fd77, %fd74, %fd76;
	mov.f64 	%fd78, 0d4049000000000000;
	{
	.reg .b32 %temp; 
	mov.b64 	{%temp, %r28}, %fd78;
	}
	{
	.reg .b32 %temp; 
	mov.b64 	{%r29, %temp}, %fd78;
	}
	shl.b32 	%r30, %r28, 1;
	setp.gt.u32 	%p3, %r30, -33554433;
	and.b32  	%r31, %r28, -15728641;
	selp.b32 	%r32, %r31, %r28, %p3;
	mov.b64 	%fd79, {%r29, %r32};
	mul.rn.f64 	%fd80, %fd75, %fd79;
	neg.f64 	%fd81, %fd80;
	fma.rn.f64 	%fd82, %fd75, %fd79, %fd81;
	fma.rn.f64 	%fd83, %fd77, %fd79, %fd82;
	add.f64 	%fd4, %fd80, %fd83;
	sub.f64 	%fd84, %fd80, %fd4;
	add.f64 	%fd5, %fd83, %fd84;
	fma.rn.f64 	%fd85, %fd4, 0d3FF71547652B82FE, 0d4338000000000000;
	{
	.reg .b32 %temp; 
	mov.b64 	{%r13, %temp}, %fd85;
	}
	mov.f64 	%fd86, 0dC338000000000000;
	add.rn.f64 	%fd87, %fd85, %fd86;
	fma.rn.f64 	%fd88, %fd87, 0dBFE62E42FEFA39EF, %fd4;
	fma.rn.f64 	%fd89, %fd87, 0dBC7ABC9E3B39803F, %fd88;
	fma.rn.f64 	%fd90, %fd89, 0d3E5ADE1569CE2BDF, 0d3E928AF3FCA213EA;
	fma.rn.f64 	%fd91, %fd90, %fd89, 0d3EC71DEE62401315;
	fma.rn.f64 	%fd92, %fd91, %fd89, 0d3EFA01997C89EB71;
	fma.rn.f64 	%fd93, %fd92, %fd89, 0d3F2A01A014761F65;
	fma.rn.f64 	%fd94, %fd93, %fd89, 0d3F56C16C1852B7AF;
	fma.rn.f64 	%fd95, %fd94, %fd89, 0d3F81111111122322;
	fma.rn.f64 	%fd96, %fd95, %fd89, 0d3FA55555555502A1;
	fma.rn.f64 	%fd97, %fd96, %fd89, 0d3FC5555555555511;
	fma.rn.f64 	%fd98, %fd97, %fd89, 0d3FE000000000000B;
	fma.rn.f64 	%fd99, %fd98, %fd89, 0d3FF0000000000000;
	fma.rn.f64 	%fd100, %fd99, %fd89, 0d3FF0000000000000;
	{
	.reg .b32 %temp; 
	mov.b64 	{%r14, %temp}, %fd100;
	}
	{
	.reg .b32 %temp; 
	mov.b64 	{%temp, %r15}, %fd100;
	}
	shl.b32 	%r33, %r13, 20;
	add.s32 	%r34, %r33, %r15;
	mov.b64 	%fd108, {%r14, %r34};
	{
	.reg .b32 %temp; 
	mov.b64 	{%temp, %r35}, %fd4;
	}
	mov.b32 	%f2, %r35;
	abs.f32 	%f1, %f2;
	setp.lt.f32 	%p4, %f1, 0f4086232B;
	@%p4 bra 	$L__BB1_7;
	setp.lt.f64 	%p5, %fd4, 0d0000000000000000;
	add.f64 	%fd101, %fd4, 0d7FF0000000000000;
	selp.f64 	%fd108, 0d0000000000000000, %fd101, %p5;
	setp.geu.f32 	%p6, %f1, 0f40874800;
	@%p6 bra 	$L__BB1_7;
	shr.u32 	%r36, %r13, 31;
	add.s32 	%r37, %r13, %r36;
	shr.s32 	%r38, %r37, 1;
	shl.b32 	%r39, %r38, 20;
	add.s32 	%r40, %r15, %r39;
	mov.b64 	%fd102, {%r14, %r40};
	sub.s32 	%r41, %r13, %r38;
	shl.b32 	%r42, %r41, 20;
	add.s32 	%r43, %r42, 1072693248;
	mov.b32 	%r44, 0;
	mov.b64 	%fd103, {%r44, %r43};
	mul.f64 	%fd108, %fd103, %fd102;
$L__BB1_7:
	abs.f64 	%fd104, %fd108;
	setp.eq.f64 	%p7, %fd104, 0d7FF0000000000000;
	fma.rn.f64 	%fd105, %fd108, %fd5, %fd108;
	selp.f64 	%fd106, %fd108, %fd105, %p7;
	st.param.f64 	[func_retval0], %fd106;
	ret;

}


// ===== COMPILED SASS (sm_100) =====

	.target	sm_100

	.elftype	@"ET_EXEC"


//--------------------- .note.nv.tkinfo           --------------------------
	.section	.note.nv.tkinfo,"",@"SHT_NOTE"
	.sectionflags	@"SHF_NOTE_NV_TKINFO"
	.tkinfo
        /*0018*/ 	.word	0x00000002
        /*0030*/ 	.string	""
        /*0030*/ 	.string	"ptxas"
        /*0030*/ 	.string	"Cuda compilation tools, release 13.0, V13.0.88"
        /*0030*/ 	.string	"Build cuda_13.0.r13.0/compiler.36424714_0"
        /*0030*/ 	.string	"-arch sm_100 -m 64 "



//--------------------- .note.nv.cuinfo           --------------------------
	.section	.note.nv.cuinfo,"",@"SHT_NOTE"
	.sectionflags	@"SHF_NOTE_NV_CUINFO"
        /*0018*/ 	.short	0x0002
        /*001a*/ 	.short	0x0064
        /*001c*/ 	.short	0x0082
	.zero		2


//--------------------- .nv.info                  --------------------------
	.section	.nv.info,"",@"SHT_CUDA_INFO"
	.align	4


	//----- nvinfo : EIATTR_REGCOUNT
	.align		4
        /*0000*/ 	.byte	0x04, 0x2f
        /*0002*/ 	.short	(.L_8 - .L_7)
	.align		4
.L_7:
        /*0004*/ 	.word	index@(_Z7run_gpuPc)
        /*0008*/ 	.word	0x00000032


	//----- nvinfo : EIATTR_FRAME_SIZE
	.align		4
.L_8:
        /*000c*/ 	.byte	0x04, 0x11
        /*000e*/ 	.short	(.L_10 - .L_9)
	.align		4
.L_9:
        /*0010*/ 	.word	index@($_Z7run_gpuPc$__internal_accurate_pow)
        /*0014*/ 	.word	0x00000000


	//----- nvinfo : EIATTR_FRAME_SIZE
	.align		4
.L_10:
        /*0018*/ 	.byte	0x04, 0x11
        /*001a*/ 	.short	(.L_12 - .L_11)
	.align		4
.L_11:
        /*001c*/ 	.word	index@($__internal_1_$__cuda_sm20_dsqrt_rn_f64_mediumpath_v1)
        /*0020*/ 	.word	0x00000000


	//----- nvinfo : EIATTR_FRAME_SIZE
	.align		4
.L_12:
        /*0024*/ 	.byte	0x04, 0x11
        /*0026*/ 	.short	(.L_14 - .L_13)
	.align		4
.L_13:
        /*0028*/ 	.word	index@($__internal_0_$__cuda_sm20_div_rn_f64_full)
        /*002c*/ 	.word	0x00000000


	//----- nvinfo : EIATTR_FRAME_SIZE
	.align		4
.L_14:
        /*0030*/ 	.byte	0x04, 0x11
        /*0032*/ 	.short	(.L_16 - .L_15)
	.align		4
.L_15:
        /*0034*/ 	.word	index@(_Z7run_gpuPc)
        /*0038*/ 	.word	0x00000000


	//----- nvinfo : EIATTR_MIN_STACK_SIZE
	.align		4
.L_16:
        /*003c*/ 	.byte	0x04, 0x12
        /*003e*/ 	.short	(.L_18 - .L_17)
	.align		4
.L_17:
        /*0040*/ 	.word	index@(_Z7run_gpuPc)
        /*0044*/ 	.word	0x00000000
.L_18:


//--------------------- .nv.compat                --------------------------
	.section	.nv.compat,"",@"SHT_CUDA_COMPAT_INFO"
	.align	4
        /*0000*/ 	.byte	0x02, 0x09, 0x00, 0x00, 0x02, 0x02, 0x01, 0x00, 0x02, 0x05, 0x05, 0x00, 0x03, 0x07, 0x01, 0x01
        /*0010*/ 	.byte	0x02, 0x03, 0x00, 0x00, 0x02, 0x06, 0x01, 0x00, 0x04, 0x0b, 0x08, 0x00, 0x01, 0x00, 0x00, 0x00
        /*0020*/ 	.byte	0x00, 0x00, 0x00, 0x00


//--------------------- .nv.info._Z7run_gpuPc     --------------------------
	.section	.nv.info._Z7run_gpuPc,"",@"SHT_CUDA_INFO"
	.sectionflags	@""
	.align	4


	//----- nvinfo : EIATTR_CUDA_API_VERSION
	.align		4
        /*0000*/ 	.byte	0x04, 0x37
        /*0002*/ 	.short	(.L_20 - .L_19)
.L_19:
        /*0004*/ 	.word	0x00000082


	//----- nvinfo : EIATTR_KPARAM_INFO
	.align		4
.L_20:
        /*0008*/ 	.byte	0x04, 0x17
        /*000a*/ 	.short	(.L_22 - .L_21)
.L_21:
        /*000c*/ 	.word	0x00000000
        /*0010*/ 	.short	0x0000
        /*0012*/ 	.short	0x0000
        /*0014*/ 	.byte	0x00, 0xf5, 0x21, 0x00


	//----- nvinfo : EIATTR_SPARSE_MMA_MASK
	.align		4
.L_22:
        /*0018*/ 	.byte	0x03, 0x50
        /*001a*/ 	.short	0x0000


	//----- nvinfo : EIATTR_MAXREG_COUNT
	.align		4
        /*001c*/ 	.byte	0x03, 0x1b
        /*001e*/ 	.short	0x00ff


	//----- nvinfo : EIATTR_MERCURY_ISA_VERSION
	.align		4
        /*0020*/ 	.byte	0x03, 0x5f
        /*0022*/ 	.short	0x0101


	//----- nvinfo : EIATTR_VRC_CTA_INIT_COUNT
	.align		4
        /*0024*/ 	.byte	0x02, 0x4a
	.zero		1
	.zero		1


	//----- nvinfo : EIATTR_EXIT_INSTR_OFFSETS
	.align		4
        /*0028*/ 	.byte	0x04, 0x1c
        /*002a*/ 	.short	(.L_24 - .L_23)


	//   ....[0]....
.L_23:
        /*002c*/ 	.word	0x00000060


	//   ....[1]....
        /*0030*/ 	.word	0x00000cd0


	//   ....[2]....
        /*0034*/ 	.word	0x000012b0


	//   ....[3]....
        /*0038*/ 	.word	0x00001380


	//   ....[4]....
        /*003c*/ 	.word	0x000031b0


	//   ....[5]....
        /*0040*/ 	.word	0x00003470


	//----- nvinfo : EIATTR_CRS_STACK_SIZE
	.align		4
.L_24:
        /*0044*/ 	.byte	0x04, 0x1e
        /*0046*/ 	.short	(.L_26 - .L_25)
.L_25:
        /*0048*/ 	.word	0x00000000


	//----- nvinfo : EIATTR_CBANK_PARAM_SIZE
	.align		4
.L_26:
        /*004c*/ 	.byte	0x03, 0x19
        /*004e*/ 	.short	0x0008


	//----- nvinfo : EIATTR_PARAM_CBANK
	.align		4
        /*0050*/ 	.byte	0x04, 0x0a
        /*0052*/ 	.short	(.L_28 - .L_27)
	.align		4
.L_27:
        /*0054*/ 	.word	index@(.nv.constant0._Z7run_gpuPc)
        /*0058*/ 	.short	0x0380
        /*005a*/ 	.short	0x0008


	//----- nvinfo : EIATTR_SW_WAR
	.align		4
.L_28:
        /*005c*/ 	.byte	0x04, 0x36
        /*005e*/ 	.short	(.L_30 - .L_29)
.L_29:
        /*0060*/ 	.word	0x00000008
.L_30:


//--------------------- .nv.callgraph             --------------------------
	.section	.nv.callgraph,"",@"SHT_CUDA_CALLGRAPH"
	.align	4
	.sectionentsize	8
	.align		4
        /*0000*/ 	.word	0x00000000
	.align		4
        /*0004*/ 	.word	0xffffffff
	.align		4
        /*0008*/ 	.word	0x00000000
	.align		4
        /*000c*/ 	.word	0xfffffffe
	.align		4
        /*0010*/ 	.word	0x00000000
	.align		4
        /*0014*/ 	.word	0xfffffffd
	.align		4
        /*0018*/ 	.word	0x00000000
	.align		4
        /*001c*/ 	.word	0xfffffffc


//--------------------- .nv.constant4             --------------------------
	.section	.nv.constant4,"a",@progbits
	.align	8
	.align		8
.nv.constant4:
        /*0000*/ 	.dword	POSITION_device
	.align		8
        /*0008*/ 	.dword	O_device
	.align		8
        /*0010*/ 	.dword	Q_device
	.align		8
        /*0018*/ 	.dword	L_device
	.align		8
        /*0020*/ 	.dword	COLOR_LIGHT_device
	.align		8
        /*0028*/ 	.dword	COLOR_device
	.align		8
        /*0030*/ 	.dword	infinity


//--------------------- .text._Z7run_gpuPc        --------------------------
	.section	.text._Z7run_gpuPc,"ax",@progbits
	.align	128
        .global         _Z7run_gpuPc
        .type           _Z7run_gpuPc,@function
        .size           _Z7run_gpuPc,(.L_x_64 - _Z7run_gpuPc)
        .other          _Z7run_gpuPc,@"STO_CUDA_ENTRY STV_DEFAULT"
_Z7run_gpuPc:
.text._Z7run_gpuPc:
[----:B------:R-:W-:Y:S01]  /*0000*/  LDC R1, c[0x0][0x37c] ;  /* 0x0000df00ff017b82 */ /* 0x000fe20000000800 */
[----:B------:R-:W0:Y:S07]  /*0010*/  S2R R0, SR_TID.X ;  /* 0x0000000000007919 */ /* 0x000e2e0000002100 */
[----:B------:R-:W0:Y:S08]  /*0020*/  S2UR UR4, SR_CTAID.X ;  /* 0x00000000000479c3 */ /* 0x000e300000002500 */
[----:B------:R-:W0:Y:S02]  /*0030*/  LDC R3, c[0x0][0x360] ;  /* 0x0000d800ff037b82 */ /* 0x000e240000000800 */
[----:B0-----:R-:W-:-:S05]  /*0040*/  IMAD R3, R3, UR4, R0 ;  /* 0x0000000403037c24 */ /* 0x001fca000f8e0200 */
[----:B------:R-:W-:-:S13]  /*0050*/  ISETP.GT.AND P0, PT, R3, 0x271000, PT ;  /* 0x002710000300780c */ /* 0x000fda0003f04270 */
[----:B------:R-:W-:Y:S05]  /*0060*/  @P0 EXIT ;  /* 0x000000000000094d */ /* 0x000fea0003800000 */
[----:B------:R-:W0:Y:S01]  /*0070*/  MUFU.RCP64H R5, 1600 ;  /* 0x4099000000057908 */ /* 0x000e220000001800 */
[----:B------:R-:W-:Y:S01]  /*0080*/  IMAD.MOV.U32 R8, RZ, RZ, 0x0 ;  /* 0x00000000ff087424 */ /* 0x000fe200078e00ff */
[----:B------:R-:W-:Y:S01]  /*0090*/  BSSY.RECONVERGENT B1, `(.L_x_0) ;  /* 0x000001e000017945 */ /* 0x000fe20003800200 */
[----:B------:R-:W-:Y:S02]  /*00a0*/  IMAD.MOV.U32 R9, RZ, RZ, 0x40990000 ;  /* 0x40990000ff097424 */ /* 0x000fe400078e00ff */
[----:B------:R-:W-:Y:S02]  /*00b0*/  IMAD.MOV.U32 R4, RZ, RZ, 0x1 ;  /* 0x00000001ff047424 */ /* 0x000fe400078e00ff */
[----:B------:R-:W-:-:S05]  /*00c0*/  IMAD.HI R2, R3, 0x51eb851f, RZ ;  /* 0x51eb851f03027827 */ /* 0x000fca00078e02ff */
[----:B------:R-:W-:-:S04]  /*00d0*/  SHF.R.U32.HI R11, RZ, 0x1f, R2 ;  /* 0x0000001fff0b7819 */ /* 0x000fc80000011602 */
[----:B------:R-:W-:Y:S01]  /*00e0*/  LEA.HI.SX32 R2, R2, R11, 0x17 ;  /* 0x0000000b02027211 */ /* 0x000fe200078fbaff */
[----:B0-----:R-:W-:-:S04]  /*00f0*/  DFMA R6, R4, -R8, 1 ;  /* 0x3ff000000406742b */ /* 0x001fc80000000808 */
[----:B------:R-:W-:-:S04]  /*0100*/  IMAD R3, R2, -0x640, R3 ;  /* 0xfffff9c002037824 */ /* 0x000fc800078e0203 */
[----:B------:R-:W-:-:S08]  /*0110*/  DFMA R6, R6, R6, R6 ;  /* 0x000000060606722b */ /* 0x000fd00000000006 */
[----:B------:R-:W-:Y:S01]  /*0120*/  DFMA R6, R4, R6, R4 ;  /* 0x000000060406722b */ /* 0x000fe20000000004 */
[----:B------:R-:W0:Y:S07]  /*0130*/  I2F.F64 R4, R3 ;  /* 0x0000000300047312 */ /* 0x000e2e0000201c00 */
[----:B------:R-:W-:-:S08]  /*0140*/  DFMA R8, R6, -R8, 1 ;  /* 0x3ff000000608742b */ /* 0x000fd00000000808 */
[----:B------:R-:W-:Y:S02]  /*0150*/  DFMA R8, R6, R8, R6 ;  /* 0x000000080608722b */ /* 0x000fe40000000006 */
[----:B0-----:R-:W-:-:S08]  /*0160*/  DADD R4, R4, R4 ;  /* 0x0000000004047229 */ /* 0x001fd00000000004 */
[----:B------:R-:W-:Y:S02]  /*0170*/  DMUL R14, R4, R8 ;  /* 0x00000008040e7228 */ /* 0x000fe40000000000 */
[----:B------:R-:W-:-:S06]  /*0180*/  FSETP.GEU.AND P1, PT, |R5|, 6.5827683646048100446e-37, PT ;  /* 0x036000000500780b */ /* 0x000fcc0003f2e200 */
[----:B------:R-:W-:-:S08]  /*0190*/  DFMA R6, R14, -1600, R4 ;  /* 0xc09900000e06782b */ /* 0x000fd00000000004 */
[----:B------:R-:W-:-:S10]  /*01a0*/  DFMA R14, R8, R6, R14 ;  /* 0x00000006080e722b */ /* 0x000fd4000000000e */
[----:B------:R-:W-:-:S05]  /*01b0*/  FFMA R0, RZ, 4.78125, R15 ;  /* 0x40990000ff007823 */ /* 0x000fca000000000f */
[----:B------:R-:W-:-:S13]  /*01c0*/  FSETP.GT.AND P0, PT, |R0|, 1.469367938527859385e-39, PT ;  /* 0x001000000000780b */ /* 0x000fda0003f04200 */
[----:B------:R-:W-:Y:S05]  /*01d0*/  @P0 BRA P1, `(.L_x_1) ;  /* 0x0000000000240947 */ /* 0x000fea0000800000 */
[----:B------:R-:W-:Y:S01]  /*01e0*/  MOV R17, R4 ;  /* 0x0000000400117202 */ /* 0x000fe20000000f00 */
[----:B------:R-:W-:Y:S01]  /*01f0*/  IMAD.MOV.U32 R16, RZ, RZ, R5 ;  /* 0x000000ffff107224 */ /* 0x000fe200078e0005 */
[----:B------:R-:W-:Y:S01]  /*0200*/  MOV R0, 0x240 ;  /* 0x0000024000007802 */ /* 0x000fe20000000f00 */
[----:B------:R-:W-:Y:S02]  /*0210*/  IMAD.MOV.U32 R15, RZ, RZ, RZ ;  /* 0x000000ffff0f7224 */ /* 0x000fe400078e00ff */
[----:B------:R-:W-:-:S07]  /*0220*/  IMAD.MOV.U32 R14, RZ, RZ, 0x40990000 ;  /* 0x40990000ff0e7424 */ /* 0x000fce00078e00ff */
[----:B------:R-:W-:Y:S05]  /*0230*/  CALL.REL.NOINC `($__internal_0_$__cuda_sm20_div_rn_f64_full) ;  /* 0x0000003000907944 */ /* 0x000fea0003c00000 */
[----:B------:R-:W-:-:S04]  /*0240*/  LOP3.LUT R15, R15, R14, RZ, 0x3c, !PT ;  /* 0x0000000e0f0f7212 */ /* 0x000fc800078e3cff */
[----:B------:R-:W-:-:S04]  /*0250*/  LOP3.LUT R14, R15, R14, RZ, 0x3c, !PT ;  /* 0x0000000e0f0e7212 */ /* 0x000fc800078e3cff */
[----:B------:R-:W-:-:S07]  /*0260*/  LOP3.LUT R15, R15, R14, RZ, 0x3c, !PT ;  /* 0x0000000e0f0f7212 */ /* 0x000fce00078e3cff */
.L_x_1:
[----:B------:R-:W-:Y:S05]  /*0270*/  BSYNC.RECONVERGENT B1 ;  /* 0x0000000000017941 */ /* 0x000fea0003800200 */
.L_x_0:
[----:B------:R-:W0:Y:S01]  /*0280*/  MUFU.RCP64H R5, 1600 ;  /* 0x4099000000057908 */ /* 0x000e220000001800 */
[----:B------:R-:W-:Y:S01]  /*0290*/  MOV R6, 0x0 ;  /* 0x0000000000067802 */ /* 0x000fe20000000f00 */
[----:B------:R-:W-:Y:S01]  /*02a0*/  IMAD.MOV.U32 R7, RZ, RZ, 0x40990000 ;  /* 0x40990000ff077424 */ /* 0x000fe200078e00ff */
[----:B------:R-:W1:Y:S01]  /*02b0*/  LDCU.64 UR4, c[0x0][0x358] ;  /* 0x00006b00ff0477ac */ /* 0x000e620008000a00 */
[----:B------:R-:W-:Y:S01]  /*02c0*/  IMAD.MOV.U32 R4, RZ, RZ, 0x1 ;  /* 0x00000001ff047424 */ /* 0x000fe200078e00ff */
[----:B------:R-:W-:Y:S03]  /*02d0*/  BSSY.RECONVERGENT B1, `(.L_x_2) ;  /* 0x0000018000017945 */ /* 0x000fe60003800200 */
[----:B------:R-:W2:Y:S02]  /*02e0*/  I2F.F64 R2, R2 ;  /* 0x0000000200027312 */ /* 0x000ea40000201c00 */
[----:B0-----:R-:W-:-:S08]  /*02f0*/  DFMA R8, R4, -R6, 1 ;  /* 0x3ff000000408742b */ /* 0x001fd00000000806 */
[----:B------:R-:W-:-:S08]  /*0300*/  DFMA R8, R8, R8, R8 ;  /* 0x000000080808722b */ /* 0x000fd00000000008 */
[----:B------:R-:W-:-:S08]  /*0310*/  DFMA R8, R4, R8, R4 ;  /* 0x000000080408722b */ /* 0x000fd00000000004 */
[----:B------:R-:W-:Y:S02]  /*0320*/  DFMA R4, R8, -R6, 1 ;  /* 0x3ff000000804742b */ /* 0x000fe40000000806 */
[----:B--2---:R-:W-:Y:S02]  /*0330*/  DADD R6, R2, R2 ;  /* 0x0000000002067229 */ /* 0x004fe40000000002 */
[----:B------:R-:W-:-:S04]  /*0340*/  DADD R2, R14, -1 ;  /* 0xbff000000e027429 */ /* 0x000fc80000000000 */
[----:B------:R-:W-:-:S04]  /*0350*/  DFMA R10, R8, R4, R8 ;  /* 0x00000004080a722b */ /* 0x000fc80000000008 */
[----:B------:R-:W-:-:S04]  /*0360*/  FSETP.GEU.AND P1, PT, |R7|, 6.5827683646048100446e-37, PT ;  /* 0x036000000700780b */ /* 0x000fc80003f2e200 */
[----:B------:R-:W-:-:S08]  /*0370*/  DMUL R4, R10, R6 ;  /* 0x000000060a047228 */ /* 0x000fd00000000000 */
[----:B------:R-:W-:-:S08]  /*0380*/  DFMA R8, R4, -1600, R6 ;  /* 0xc09900000408782b */ /* 0x000fd00000000006 */
[----:B------:R-:W-:-:S10]  /*0390*/  DFMA R4, R10, R8, R4 ;  /* 0x000000080a04722b */ /* 0x000fd40000000004 */
[----:B------:R-:W-:-:S05]  /*03a0*/  FFMA R0, RZ, 4.78125, R5 ;  /* 0x40990000ff007823 */ /* 0x000fca0000000005 */
[----:B------:R-:W-:-:S13]  /*03b0*/  FSETP.GT.AND P0, PT, |R0|, 1.469367938527859385e-39, PT ;  /* 0x001000000000780b */ /* 0x000fda0003f04200 */
[----:B-1----:R-:W-:Y:S05]  /*03c0*/  @P0 BRA P1, `(.L_x_3) ;  /* 0x0000000000200947 */ /* 0x002fea0000800000 */
[----:B------:R-:W-:Y:S01]  /*03d0*/  IMAD.MOV.U32 R17, RZ, RZ, R6 ;  /* 0x000000ffff117224 */ /* 0x000fe200078e0006 */
[----:B------:R-:W-:Y:S01]  /*03e0*/  MOV R16, R7 ;  /* 0x0000000700107202 */ /* 0x000fe20000000f00 */
[----:B------:R-:W-:Y:S01]  /*03f0*/  IMAD.MOV.U32 R15, RZ, RZ, RZ ;  /* 0x000000ffff0f7224 */ /* 0x000fe200078e00ff */
[----:B------:R-:W-:Y:S01]  /*0400*/  MOV R0, 0x430 ;  /* 0x0000043000007802 */ /* 0x000fe20000000f00 */
[----:B------:R-:W-:-:S07]  /*0410*/  IMAD.MOV.U32 R14, RZ, RZ, 0x40990000 ;  /* 0x40990000ff0e7424 */ /* 0x000fce00078e00ff */
[----:B------:R-:W-:Y:S05]  /*0420*/  CALL.REL.NOINC `($__internal_0_$__cuda_sm20_div_rn_f64_full) ;  /* 0x0000003000147944 */ /* 0x000fea0003c00000 */
[----:B------:R-:W-:Y:S01]  /*0430*/  IMAD.MOV.U32 R4, RZ, RZ, R15 ;  /* 0x000000ffff047224 */ /* 0x000fe200078e000f */
[----:B------:R-:W-:-:S07]  /*0440*/  MOV R5, R14 ;  /* 0x0000000e00057202 */ /* 0x000fce0000000f00 */
.L_x_3:
[----:B------:R-:W-:Y:S05]  /*0450*/  BSYNC.RECONVERGENT B1 ;  /* 0x0000000000017941 */ /* 0x000fea0003800200 */
.L_x_2:
[----:B------:R-:W0:Y:S08]  /*0460*/  LDC.64 R6, c[0x4][0x8] ;  /* 0x01000200ff067b82 */ /* 0x000e300000000a00 */
[----:B------:R-:W1:Y:S01]  /*0470*/  LDC.64 R10, c[0x4][0x10] ;  /* 0x01000400ff0a7b82 */ /* 0x000e620000000a00 */
[----:B0-----:R-:W2:Y:S04]  /*0480*/  LDG.E.64 R32, desc[UR4][R6.64+0x8] ;  /* 0x0000080406207981 */ /* 0x001ea8000c1e1b00 */
[----:B------:R-:W3:Y:S04]  /*0490*/  LDG.E.64 R30, desc[UR4][R6.64] ;  /* 0x00000004061e7981 */ /* 0x000ee8000c1e1b00 */
[----:B------:R-:W4:Y:S04]  /*04a0*/  LDG.E.64 R28, desc[UR4][R6.64+0x10] ;  /* 0x00001004061c7981 */ /* 0x000f28000c1e1b00 */
[----:B-1----:R-:W4:Y:S01]  /*04b0*/  LDG.E.64 R10, desc[UR4][R10.64+0x10] ;  /* 0x000010040a0a7981 */ /* 0x002f22000c1e1b00 */
[----:B------:R-:W-:Y:S01]  /*04c0*/  DADD R4, R4, -1 ;  /* 0xbff0000004047429 */ /* 0x000fe20000000000 */
[----:B------:R-:W-:Y:S07]  /*04d0*/  BSSY.RECONVERGENT B0, `(.L_x_4) ;  /* 0x0000021000007945 */ /* 0x000fee0003800200 */
[----:B--2---:R-:W-:-:S02]  /*04e0*/  DADD R4, R4, -R32 ;  /* 0x0000000004047229 */ /* 0x004fc40000000820 */
[----:B---3--:R-:W-:-:S06]  /*04f0*/  DADD R8, R2, -R30 ;  /* 0x0000000002087229 */ /* 0x008fcc000000081e */
[----:B------:R-:W-:Y:S02]  /*0500*/  DMUL R12, R4, R4 ;  /* 0x00000004040c7228 */ /* 0x000fe40000000000 */
[----:B----4-:R-:W-:Y:S01]  /*0510*/  DADD R2, R10, -R28 ;  /* 0x000000000a027229 */ /* 0x010fe2000000081c */
[----:B------:R-:W-:-:S05]  /*0520*/  IMAD.MOV.U32 R10, RZ, RZ, 0x0 ;  /* 0x00000000ff0a7424 */ /* 0x000fca00078e00ff */
[----:B------:R-:W-:Y:S01]  /*0530*/  DFMA R12, R8, R8, R12 ;  /* 0x00000008080c722b */ /* 0x000fe2000000000c */
[----:B------:R-:W-:-:S07]  /*0540*/  IMAD.MOV.U32 R11, RZ, RZ, 0x3fd80000 ;  /* 0x3fd80000ff0b7424 */ /* 0x000fce00078e00ff */
[----:B------:R-:W-:-:S06]  /*0550*/  DFMA R18, R2, R2, R12 ;  /* 0x000000020212722b */ /* 0x000fcc000000000c */
[----:B------:R-:W0:Y:S04]  /*0560*/  MUFU.RSQ64H R15, R19 ;  /* 0x00000013000f7308 */ /* 0x000e280000001c00 */
[----:B------:R-:W-:-:S05]  /*0570*/  VIADD R14, R19, 0xfcb00000 ;  /* 0xfcb00000130e7836 */ /* 0x000fca0000000000 */
[----:B------:R-:W-:Y:S01]  /*0580*/  ISETP.GE.U32.AND P0, PT, R14, 0x7ca00000, PT ;  /* 0x7ca000000e00780c */ /* 0x000fe20003f06070 */
[----:B0-----:R-:W-:-:S08]  /*0590*/  DMUL R6, R14, R14 ;  /* 0x0000000e0e067228 */ /* 0x001fd00000000000 */
[----:B------:R-:W-:-:S08]  /*05a0*/  DFMA R6, R18, -R6, 1 ;  /* 0x3ff000001206742b */ /* 0x000fd00000000806 */
[----:B------:R-:W-:Y:S02]  /*05b0*/  DFMA R10, R6, R10, 0.5 ;  /* 0x3fe00000060a742b */ /* 0x000fe4000000000a */
[----:B------:R-:W-:-:S08]  /*05c0*/  DMUL R6, R14, R6 ;  /* 0x000000060e067228 */ /* 0x000fd00000000000 */
[----:B------:R-:W-:-:S08]  /*05d0*/  DFMA R12, R10, R6, R14 ;  /* 0x000000060a0c722b */ /* 0x000fd0000000000e */
[----:B------:R-:W-:Y:S02]  /*05e0*/  DMUL R22, R18, R12 ;  /* 0x0000000c12167228 */ /* 0x000fe40000000000 */
[----:B------:R-:W-:Y:S01]  /*05f0*/  IADD3 R11, PT, PT, R13, -0x100000, RZ ;  /* 0xfff000000d0b7810 */ /* 0x000fe20007ffe0ff */
[----:B------:R-:W-:-:S05]  /*0600*/  IMAD.MOV.U32 R10, RZ, RZ, R12 ;  /* 0x000000ffff0a7224 */ /* 0x000fca00078e000c */
[----:B------:R-:W-:-:S08]  /*0610*/  DFMA R16, R22, -R22, R18 ;  /* 0x800000161610722b */ /* 0x000fd00000000012 */
[----:B------:R-:W-:Y:S01]  /*0620*/  DFMA R6, R16, R10, R22 ;  /* 0x0000000a1006722b */ /* 0x000fe20000000016 */
[----:B------:R-:W-:Y:S10]  /*0630*/  @!P0 BRA `(.L_x_5) ;  /* 0x0000000000288947 */ /* 0x000ff40003800000 */
[----:B------:R-:W-:Y:S01]  /*0640*/  IMAD.MOV.U32 R20, RZ, RZ, R18 ;  /* 0x000000ffff147224 */ /* 0x000fe200078e0012 */
[----:B------:R-:W-:Y:S01]  /*0650*/  MOV R18, R16 ;  /* 0x0000001000127202 */ /* 0x000fe20000000f00 */
[----:B------:R-:W-:Y:S01]  /*0660*/  IMAD.MOV.U32 R21, RZ, RZ, R12 ;  /* 0x000000ffff157224 */ /* 0x000fe200078e000c */
[----:B------:R-:W-:Y:S01]  /*0670*/  MOV R36, 0x6c0 ;  /* 0x000006c000247802 */ /* 0x000fe20000000f00 */
[----:B------:R-:W-:Y:S02]  /*0680*/  IMAD.MOV.U32 R16, RZ, RZ, R22 ;  /* 0x000000ffff107224 */ /* 0x000fe400078e0016 */
[----:B------:R-:W-:Y:S02]  /*0690*/  IMAD.MOV.U32 R15, RZ, RZ, R23 ;  /* 0x000000ffff0f7224 */ /* 0x000fe400078e0017 */
[----:B------:R-:W-:-:S07]  /*06a0*/  IMAD.MOV.U32 R0, RZ, RZ, R11 ;  /* 0x000000ffff007224 */ /* 0x000fce00078e000b */
[----:B------:R-:W-:Y:S05]  /*06b0*/  CALL.REL.NOINC `($__internal_1_$__cuda_sm20_dsqrt_rn_f64_mediumpath_v1) ;  /* 0x0000003400087944 */ /* 0x000fea0003c00000 */
[----:B------:R-:W-:Y:S01]  /*06c0*/  MOV R6, R14 ;  /* 0x0000000e00067202 */ /* 0x000fe20000000f00 */
[----:B------:R-:W-:-:S07]  /*06d0*/  IMAD.MOV.U32 R7, RZ, RZ, R0 ;  /* 0x000000ffff077224 */ /* 0x000fce00078e0000 */
.L_x_5:
[----:B------:R-:W-:Y:S05]  /*06e0*/  BSYNC.RECONVERGENT B0 ;  /* 0x0000000000007941 */ /* 0x000fea0003800200 */
.L_x_4:
[----:B------:R-:W0:Y:S01]  /*06f0*/  MUFU.RCP64H R11, R7 ;  /* 0x00000007000b7308 */ /* 0x000e220000001800 */
[----:B------:R-:W-:Y:S01]  /*0700*/  IMAD.MOV.U32 R10, RZ, RZ, 0x1 ;  /* 0x00000001ff0a7424 */ /* 0x000fe200078e00ff */
[----:B------:R-:W-:Y:S01]  /*0710*/  FSETP.GEU.AND P1, PT, |R9|, 6.5827683646048100446e-37, PT ;  /* 0x036000000900780b */ /* 0x000fe20003f2e200 */
[----:B------:R-:W-:Y:S04]  /*0720*/  BSSY.RECONVERGENT B1, `(.L_x_6) ;  /* 0x0000014000017945 */ /* 0x000fe80003800200 */
[----:B0-----:R-:W-:-:S08]  /*0730*/  DFMA R12, R10, -R6, 1 ;  /* 0x3ff000000a0c742b */ /* 0x001fd00000000806 */
[----:B------:R-:W-:-:S08]  /*0740*/  DFMA R12, R12, R12, R12 ;  /* 0x0000000c0c0c722b */ /* 0x000fd0000000000c */
[----:B------:R-:W-:-:S08]  /*0750*/  DFMA R12, R10, R12, R10 ;  /* 0x0000000c0a0c722b */ /* 0x000fd0000000000a */
[----:B------:R-:W-:-:S08]  /*0760*/  DFMA R10, R12, -R6, 1 ;  /* 0x3ff000000c0a742b */ /* 0x000fd00000000806 */
[----:B------:R-:W-:-:S08]  /*0770*/  DFMA R10, R12, R10, R12 ;  /* 0x0000000a0c0a722b */ /* 0x000fd0000000000c */
[----:B------:R-:W-:-:S08]  /*0780*/  DMUL R24, R8, R10 ;  /* 0x0000000a08187228 */ /* 0x000fd00000000000 */
[----:B------:R-:W-:-:S08]  /*0790*/  DFMA R12, R24, -R6, R8 ;  /* 0x80000006180c722b */ /* 0x000fd00000000008 */
[----:B------:R-:W-:-:S10]  /*07a0*/  DFMA R24, R10, R12, R24 ;  /* 0x0000000c0a18722b */ /* 0x000fd40000000018 */
[----:B------:R-:W-:-:S05]  /*07b0*/  FFMA R0, RZ, R7, R25 ;  /* 0x00000007ff007223 */ /* 0x000fca0000000019 */
[----:B------:R-:W-:-:S13]  /*07c0*/  FSETP.GT.AND P0, PT, |R0|, 1.469367938527859385e-39, PT ;  /* 0x001000000000780b */ /* 0x000fda0003f04200 */
[----:B------:R-:W-:Y:S05]  /*07d0*/  @P0 BRA P1, `(.L_x_7) ;  /* 0x0000000000200947 */ /* 0x000fea0000800000 */
[----:B------:R-:W-:Y:S01]  /*07e0*/  IMAD.MOV.U32 R17, RZ, RZ, R8 ;  /* 0x000000ffff117224 */ /* 0x000fe200078e0008 */
[----:B------:R-:W-:Y:S01]  /*07f0*/  MOV R16, R9 ;  /* 0x0000000900107202 */ /* 0x000fe20000000f00 */
[----:B------:R-:W-:Y:S01]  /*0800*/  IMAD.MOV.U32 R15, RZ, RZ, R6 ;  /* 0x000000ffff0f7224 */ /* 0x000fe200078e0006 */
[----:B------:R-:W-:Y:S01]  /*0810*/  MOV R0, 0x840 ;  /* 0x0000084000007802 */ /* 0x000fe20000000f00 */
[----:B------:R-:W-:-:S07]  /*0820*/  IMAD.MOV.U32 R14, RZ, RZ, R7 ;  /* 0x000000ffff0e7224 */ /* 0x000fce00078e0007 */
[----:B------:R-:W-:Y:S05]  /*0830*/  CALL.REL.NOINC `($__internal_0_$__cuda_sm20_div_rn_f64_full) ;  /* 0x0000002c00107944 */ /* 0x000fea0003c00000 */
[----:B------:R-:W-:Y:S01]  /*0840*/  IMAD.MOV.U32 R24, RZ, RZ, R15 ;  /* 0x000000ffff187224 */ /* 0x000fe200078e000f */
[----:B------:R-:W-:-:S07]  /*0850*/  MOV R25, R14 ;  /* 0x0000000e00197202 */ /* 0x000fce0000000f00 */
.L_x_7:
[----:B------:R-:W-:Y:S05]  /*0860*/  BSYNC.RECONVERGENT B1 ;  /* 0x0000000000017941 */ /* 0x000fea0003800200 */
.L_x_6:
        /* <DEDUP_REMOVED lines=21> */
[----:B------:R-:W-:Y:S02]  /*09c0*/  IMAD.MOV.U32 R26, RZ, RZ, R15 ;  /* 0x000000ffff1a7224 */ /* 0x000fe400078e000f */
[----:B------:R-:W-:-:S07]  /*09d0*/  IMAD.MOV.U32 R27, RZ, RZ, R14 ;  /* 0x000000ffff1b7224 */ /* 0x000fce00078e000e */
.L_x_9:
[----:B------:R-:W-:Y:S05]  /*09e0*/  BSYNC.RECONVERGENT B1 ;  /* 0x0000000000017941 */ /* 0x000fea0003800200 */
.L_x_8:
[----:B------:R-:W0:Y:S01]  /*09f0*/  MUFU.RCP64H R5, R7 ;  /* 0x0000000700057308 */ /* 0x000e220000001800 */
[----:B------:R-:W-:Y:S01]  /*0a00*/  MOV R4, 0x1 ;  /* 0x0000000100047802 */ /* 0x000fe20000000f00 */
[----:B------:R-:W-:Y:S01]  /*0a10*/  BSSY.RECONVERGENT B1, `(.L_x_10) ;  /* 0x0000015000017945 */ /* 0x000fe20003800200 */
[----:B------:R-:W-:-:S04]  /*0a20*/  FSETP.GEU.AND P1, PT, |R3|, 6.5827683646048100446e-37, PT ;  /* 0x036000000300780b */ /* 0x000fc80003f2e200 */
        /* <DEDUP_REMOVED lines=19> */
.L_x_11:
[----:B------:R-:W-:Y:S05]  /*0b60*/  BSYNC.RECONVERGENT B1 ;  /* 0x0000000000017941 */ /* 0x000fea0003800200 */
.L_x_10:
[----:B------:R-:W0:Y:S02]  /*0b70*/  LDC.64 R10, c[0x4][RZ] ;  /* 0x01000000ff0a7b82 */ /* 0x000e240000000a00 */
[----:B0-----:R-:W2:Y:S04]  /*0b80*/  LDG.E.64 R2, desc[UR4][R10.64+0x8] ;  /* 0x000008040a027981 */ /* 0x001ea8000c1e1b00 */
[----:B------:R-:W3:Y:S04]  /*0b90*/  LDG.E.64 R4, desc[UR4][R10.64] ;  /* 0x000000040a047981 */ /* 0x000ee8000c1e1b00 */
[----:B------:R-:W4:Y:S01]  /*0ba0*/  LDG.E.64 R8, desc[UR4][R10.64+0x10] ;  /* 0x000010040a087981 */ /* 0x000f22000c1e1b00 */
[----:B------:R-:W-:-:S08]  /*0bb0*/  DMUL R6, R26, R26 ;  /* 0x0000001a1a067228 */ /* 0x000fd00000000000 */
[----:B------:R-:W-:-:S08]  /*0bc0*/  DFMA R6, R24, R24, R6 ;  /* 0x000000181806722b */ /* 0x000fd00000000006 */
[----:B------:R-:W-:Y:S02]  /*0bd0*/  DFMA R34, R22, R22, R6 ;  /* 0x000000161622722b */ /* 0x000fe40000000006 */
[----:B--2---:R-:W-:Y:S02]  /*0be0*/  DADD R14, R32, -R2 ;  /* 0x00000000200e7229 */ /* 0x004fe40000000802 */
[----:B---3--:R-:W-:-:S06]  /*0bf0*/  DADD R12, R30, -R4 ;  /* 0x000000001e0c7229 */ /* 0x008fcc0000000804 */
[C---:B------:R-:W-:Y:S02]  /*0c00*/  DMUL R18, R14.reuse, R14 ;  /* 0x0000000e0e127228 */ /* 0x040fe40000000000 */
[----:B------:R-:W-:Y:S02]  /*0c10*/  DMUL R16, R14, R26 ;  /* 0x0000001a0e107228 */ /* 0x000fe40000000000 */
[----:B----4-:R-:W-:-:S04]  /*0c20*/  DADD R14, R28, -R8 ;  /* 0x000000001c0e7229 */ /* 0x010fc80000000808 */
[C---:B------:R-:W-:Y:S02]  /*0c30*/  DFMA R18, R12.reuse, R12, R18 ;  /* 0x0000000c0c12722b */ /* 0x040fe40000000012 */
[----:B------:R-:W-:Y:S02]  /*0c40*/  DFMA R16, R12, R24, R16 ;  /* 0x000000180c10722b */ /* 0x000fe40000000010 */
[----:B------:R-:W-:-:S04]  /*0c50*/  DMUL R12, R34, -4 ;  /* 0xc0100000220c7828 */ /* 0x000fc80000000000 */
[C---:B------:R-:W-:Y:S02]  /*0c60*/  DFMA R6, R14.reuse, R14, R18 ;  /* 0x0000000e0e06722b */ /* 0x040fe40000000012 */
[----:B------:R-:W-:-:S06]  /*0c70*/  DFMA R16, R14, R22, R16 ;  /* 0x000000160e10722b */ /* 0x000fcc0000000010 */
[----:B------:R-:W-:Y:S02]  /*0c80*/  DADD R6, R6, -2.25 ;  /* 0xc002000006067429 */ /* 0x000fe40000000000 */
[----:B------:R-:W-:-:S06]  /*0c90*/  DADD R10, R16, R16 ;  /* 0x00000000100a7229 */ /* 0x000fcc0000000010 */
[----:B------:R-:W-:-:S08]  /*0ca0*/  DMUL R12, R6, R12 ;  /* 0x0000000c060c7228 */ /* 0x000fd00000000000 */
[----:B------:R-:W-:-:S08]  /*0cb0*/  DFMA R18, R10, R10, R12 ;  /* 0x0000000a0a12722b */ /* 0x000fd0000000000c */
[----:B------:R-:W-:-:S14]  /*0cc0*/  DSETP.GT.AND P0, PT, R18, RZ, PT ;  /* 0x000000ff1200722a */ /* 0x000fdc0003f04000 */
[----:B------:R-:W-:Y:S05]  /*0cd0*/  @!P0 EXIT ;  /* 0x000000000000894d */ /* 0x000fea0003800000 */
[----:B------:R-:W0:Y:S01]  /*0ce0*/  MUFU.RSQ64H R15, R19 ;  /* 0x00000013000f7308 */ /* 0x000e220000001c00 */
[----:B------:R-:W-:Y:S01]  /*0cf0*/  VIADD R14, R19, 0xfcb00000 ;  /* 0xfcb00000130e7836 */ /* 0x000fe20000000000 */
[----:B------:R-:W-:Y:S01]  /*0d00*/  MOV R16, 0x0 ;  /* 0x0000000000107802 */ /* 0x000fe20000000f00 */
[----:B------:R-:W-:Y:S01]  /*0d10*/  IMAD.MOV.U32 R17, RZ, RZ, 0x3fd80000 ;  /* 0x3fd80000ff117424 */ /* 0x000fe200078e00ff */
[----:B------:R-:W-:Y:S02]  /*0d20*/  BSSY.RECONVERGENT B0, `(.L_x_12) ;  /* 0x0000017000007945 */ /* 0x000fe40003800200 */
[----:B------:R-:W-:Y:S01]  /*0d30*/  ISETP.GE.U32.AND P0, PT, R14, 0x7ca00000, PT ;  /* 0x7ca000000e00780c */ /* 0x000fe20003f06070 */
[----:B0-----:R-:W-:-:S08]  /*0d40*/  DMUL R12, R14, R14 ;  /* 0x0000000e0e0c7228 */ /* 0x001fd00000000000 */
[----:B------:R-:W-:-:S08]  /*0d50*/  DFMA R12, R18, -R12, 1 ;  /* 0x3ff00000120c742b */ /* 0x000fd0000000080c */
[----:B------:R-:W-:Y:S02]  /*0d60*/  DFMA R16, R12, R16, 0.5 ;  /* 0x3fe000000c10742b */ /* 0x000fe40000000010 */
[----:B------:R-:W-:-:S08]  /*0d70*/  DMUL R12, R14, R12 ;  /* 0x0000000c0e0c7228 */ /* 0x000fd00000000000 */
[----:B------:R-:W-:-:S08]  /*0d80*/  DFMA R38, R16, R12, R14 ;  /* 0x0000000c1026722b */ /* 0x000fd0000000000e */
[----:B------:R-:W-:Y:S02]  /*0d90*/  DMUL R36, R18, R38 ;  /* 0x0000002612247228 */ /* 0x000fe40000000000 */
[----:B------:R-:W-:Y:S02]  /*0da0*/  VIADD R13, R39, 0xfff00000 ;  /* 0xfff00000270d7836 */ /* 0x000fe40000000000 */
[----:B------:R-:W-:-:S04]  /*0db0*/  IMAD.MOV.U32 R12, RZ, RZ, R38 ;  /* 0x000000ffff0c7224 */ /* 0x000fc800078e0026 */
[----:B------:R-:W-:-:S08]  /*0dc0*/  DFMA R16, R36, -R36, R18 ;  /* 0x800000242410722b */ /* 0x000fd00000000012 */
[----:B------:R-:W-:Y:S01]  /*0dd0*/  DFMA R20, R16, R12, R36 ;  /* 0x0000000c1014722b */ /* 0x000fe20000000024 */
[----:B------:R-:W-:Y:S10]  /*0de0*/  @!P0 BRA `(.L_x_13) ;  /* 0x0000000000288947 */ /* 0x000ff40003800000 */
[----:B------:R-:W-:Y:S01]  /*0df0*/  IMAD.MOV.U32 R20, RZ, RZ, R18 ;  /* 0x000000ffff147224 */ /* 0x000fe200078e0012 */
[----:B------:R-:W-:Y:S01]  /*0e00*/  MOV R21, R38 ;  /* 0x0000002600157202 */ /* 0x000fe20000000f00 */
[----:B------:R-:W-:Y:S01]  /*0e10*/  IMAD.MOV.U32 R18, RZ, RZ, R16 ;  /* 0x000000ffff127224 */ /* 0x000fe200078e0010 */
[----:B------:R-:W-:Y:S01]  /*0e20*/  MOV R15, R37 ;  /* 0x00000025000f7202 */ /* 0x000fe20000000f00 */
[----:B------:R-:W-:Y:S01]  /*0e30*/  IMAD.MOV.U32 R16, RZ, RZ, R36 ;  /* 0x000000ffff107224 */ /* 0x000fe200078e0024 */
[----:B------:R-:W-:Y:S01]  /*0e40*/  MOV R36, 0xe70 ;  /* 0x00000e7000247802 */ /* 0x000fe20000000f00 */
[----:B------:R-:W-:-:S07]  /*0e50*/  IMAD.MOV.U32 R0, RZ, RZ, R13 ;  /* 0x000000ffff007224 */ /* 0x000fce00078e000d */
[----:B------:R-:W-:Y:S05]  /*0e60*/  CALL.REL.NOINC `($__internal_1_$__cuda_sm20_dsqrt_rn_f64_mediumpath_v1) ;  /* 0x0000002c001c7944 */ /* 0x000fea0003c00000 */
[----:B------:R-:W-:Y:S02]  /*0e70*/  IMAD.MOV.U32 R20, RZ, RZ, R14 ;  /* 0x000000ffff147224 */ /* 0x000fe400078e000e */
[----:B------:R-:W-:-:S07]  /*0e80*/  IMAD.MOV.U32 R21, RZ, RZ, R0 ;  /* 0x000000ffff157224 */ /* 0x000fce00078e0000 */
.L_x_13:
[----:B------:R-:W-:Y:S05]  /*0e90*/  BSYNC.RECONVERGENT B0 ;  /* 0x0000000000007941 */ /* 0x000fea0003800200 */
.L_x_12:
[----:B------:R-:W0:Y:S01]  /*0ea0*/  MUFU.RCP64H R15, R35 ;  /* 0x00000023000f7308 */ /* 0x000e220000001800 */
[----:B------:R-:W-:Y:S01]  /*0eb0*/  MOV R14, 0x1 ;  /* 0x00000001000e7802 */ /* 0x000fe20000000f00 */
[----:B------:R-:W-:Y:S01]  /*0ec0*/  DSETP.GEU.AND P0, PT, R10, RZ, PT ;  /* 0x000000ff0a00722a */ /* 0x000fe20003f0e000 */
[----:B------:R-:W-:Y:S04]  /*0ed0*/  BSSY.RECONVERGENT B1, `(.L_x_14) ;  /* 0x000001a000017945 */ /* 0x000fe80003800200 */
[----:B0-----:R-:W-:-:S08]  /*0ee0*/  DFMA R12, -R34, R14, 1 ;  /* 0x3ff00000220c742b */ /* 0x001fd0000000010e */
[----:B------:R-:W-:Y:S02]  /*0ef0*/  DFMA R16, R12, R12, R12 ;  /* 0x0000000c0c10722b */ /* 0x000fe4000000000c */
[C-C-:B------:R-:W-:Y:S02]  /*0f00*/  DADD R12, -R10.reuse, -R20.reuse ;  /* 0x000000000a0c7229 */ /* 0x140fe40000000914 */
[----:B------:R-:W-:-:S04]  /*0f10*/  DADD R20, -R10, R20 ;  /* 0x000000000a147229 */ /* 0x000fc80000000114 */
[----:B------:R-:W-:-:S06]  /*0f20*/  DFMA R16, R14, R16, R14 ;  /* 0x000000100e10722b */ /* 0x000fcc000000000e */
[----:B------:R-:W-:Y:S02]  /*0f30*/  FSEL R10, R12, R20, !P0 ;  /* 0x000000140c0a7208 */ /* 0x000fe40004000000 */
[----:B------:R-:W-:Y:S01]  /*0f40*/  DFMA R14, -R34, R16, 1 ;  /* 0x3ff00000220e742b */ /* 0x000fe20000000110 */
[----:B------:R-:W-:-:S06]  /*0f50*/  FSEL R11, R13, R21, !P0 ;  /* 0x000000150d0b7208 */ /* 0x000fcc0004000000 */
[----:B------:R-:W-:Y:S02]  /*0f60*/  DMUL R10, R10, 0.5 ;  /* 0x3fe000000a0a7828 */ /* 0x000fe40000000000 */
[----:B------:R-:W-:-:S08]  /*0f70*/  DFMA R14, R16, R14, R16 ;  /* 0x0000000e100e722b */ /* 0x000fd00000000010 */
[----:B------:R-:W-:Y:S01]  /*0f80*/  DMUL R12, R10, R14 ;  /* 0x0000000e0a0c7228 */ /* 0x000fe20000000000 */
[----:B------:R-:W-:-:S07]  /*0f90*/  FSETP.GEU.AND P1, PT, |R11|, 6.5827683646048100446e-37, PT ;  /* 0x036000000b00780b */ /* 0x000fce0003f2e200 */
[----:B------:R-:W-:-:S08]  /*0fa0*/  DFMA R16, -R34, R12, R10 ;  /* 0x0000000c2210722b */ /* 0x000fd0000000010a */
        /* <DEDUP_REMOVED lines=12> */
.L_x_15:
[----:B------:R-:W-:Y:S05]  /*1070*/  BSYNC.RECONVERGENT B1 ;  /* 0x0000000000017941 */ /* 0x000fea0003800200 */
.L_x_14:
[----:B------:R-:W0:Y:S01]  /*1080*/  MUFU.RCP64H R15, R11 ;  /* 0x0000000b000f7308 */ /* 0x000e220000001800 */
[----:B------:R-:W-:Y:S01]  /*1090*/  IMAD.MOV.U32 R14, RZ, RZ, 0x1 ;  /* 0x00000001ff0e7424 */ /* 0x000fe200078e00ff */
[----:B------:R-:W-:Y:S01]  /*10a0*/  FSETP.GEU.AND P1, PT, |R7|, 6.5827683646048100446e-37, PT ;  /* 0x036000000700780b */ /* 0x000fe20003f2e200 */
[----:B------:R-:W-:Y:S04]  /*10b0*/  BSSY.RECONVERGENT B1, `(.L_x_16) ;  /* 0x0000015000017945 */ /* 0x000fe80003800200 */
[----:B0-----:R-:W-:-:S08]  /*10c0*/  DFMA R16, -R10, R14, 1 ;  /* 0x3ff000000a10742b */ /* 0x001fd0000000010e */
[----:B------:R-:W-:-:S08]  /*10d0*/  DFMA R16, R16, R16, R16 ;  /* 0x000000101010722b */ /* 0x000fd00000000010 */
[----:B------:R-:W-:-:S08]  /*10e0*/  DFMA R16, R14, R16, R14 ;  /* 0x000000100e10722b */ /* 0x000fd0000000000e */
[----:B------:R-:W-:-:S08]  /*10f0*/  DFMA R14, -R10, R16, 1 ;  /* 0x3ff000000a0e742b */ /* 0x000fd00000000110 */
[----:B------:R-:W-:-:S08]  /*1100*/  DFMA R14, R16, R14, R16 ;  /* 0x0000000e100e722b */ /* 0x000fd00000000010 */
[----:B------:R-:W-:-:S08]  /*1110*/  DMUL R16, R6, R14 ;  /* 0x0000000e06107228 */ /* 0x000fd00000000000 */
[----:B------:R-:W-:-:S08]  /*1120*/  DFMA R18, -R10, R16, R6 ;  /* 0x000000100a12722b */ /* 0x000fd00000000106 */
[----:B------:R-:W-:-:S10]  /*1130*/  DFMA R14, R14, R18, R16 ;  /* 0x000000120e0e722b */ /* 0x000fd40000000010 */
[----:B------:R-:W-:-:S05]  /*1140*/  FFMA R0, RZ, R11, R15 ;  /* 0x0000000bff007223 */ /* 0x000fca000000000f */
[----:B------:R-:W-:-:S13]  /*1150*/  FSETP.GT.AND P0, PT, |R0|, 1.469367938527859385e-39, PT ;  /* 0x001000000000780b */ /* 0x000fda0003f04200 */
[----:B------:R-:W-:Y:S05]  /*1160*/  @P0 BRA P1, `(.L_x_17) ;  /* 0x0000000000240947 */ /* 0x000fea0000800000 */
[----:B------:R-:W-:Y:S01]  /*1170*/  MOV R17, R6 ;  /* 0x0000000600117202 */ /* 0x000fe20000000f00 */
[----:B------:R-:W-:Y:S01]  /*1180*/  IMAD.MOV.U32 R16, RZ, RZ, R7 ;  /* 0x000000ffff107224 */ /* 0x000fe200078e0007 */
[----:B------:R-:W-:Y:S01]  /*1190*/  MOV R0, 0x11d0 ;  /* 0x000011d000007802 */ /* 0x000fe20000000f00 */
[----:B------:R-:W-:Y:S02]  /*11a0*/  IMAD.MOV.U32 R15, RZ, RZ, R10 ;  /* 0x000000ffff0f7224 */ /* 0x000fe400078e000a */
[----:B------:R-:W-:-:S07]  /*11b0*/  IMAD.MOV.U32 R14, RZ, RZ, R11 ;  /* 0x000000ffff0e7224 */ /* 0x000fce00078e000b */
[----:B------:R-:W-:Y:S05]  /*11c0*/  CALL.REL.NOINC `($__internal_0_$__cuda_sm20_div_rn_f64_full) ;  /* 0x0000002000ac7944 */ /* 0x000fea0003c00000 */
[----:B------:R-:W-:-:S04]  /*11d0*/  LOP3.LUT R15, R15, R14, RZ, 0x3c, !PT ;  /* 0x0000000e0f0f7212 */ /* 0x000fc800078e3cff */
[----:B------:R-:W-:-:S04]  /*11e0*/  LOP3.LUT R14, R15, R14, RZ, 0x3c, !PT ;  /* 0x0000000e0f0e7212 */ /* 0x000fc800078e3cff */
[----:B------:R-:W-:-:S07]  /*11f0*/  LOP3.LUT R15, R15, R14, RZ, 0x3c, !PT ;  /* 0x0000000e0f0f7212 */ /* 0x000fce00078e3cff */
.L_x_17:
[----:B------:R-:W-:Y:S05]  /*1200*/  BSYNC.RECONVERGENT B1 ;  /* 0x0000000000017941 */ /* 0x000fea0003800200 */
.L_x_16:
[----:B------:R-:W-:Y:S01]  /*1210*/  DSETP.MAX.AND P0, P1, R14, R12, PT ;  /* 0x0000000c0e00722a */ /* 0x000fe2000390f000 */
[----:B------:R-:W-:Y:S01]  /*1220*/  IMAD.MOV.U32 R11, RZ, RZ, R13 ;  /* 0x000000ffff0b7224 */ /* 0x000fe200078e000d */
[----:B------:R-:W-:Y:S01]  /*1230*/  MOV R0, R15 ;  /* 0x0000000f00007202 */ /* 0x000fe20000000f00 */
[----:B------:R-:W-:-:S03]  /*1240*/  IMAD.MOV.U32 R7, RZ, RZ, R12 ;  /* 0x000000ffff077224 */ /* 0x000fc600078e000c */
[----:B------:R-:W-:Y:S01]  /*1250*/  FSEL R17, R0, R11, P0 ;  /* 0x0000000b00117208 */ /* 0x000fe20000000000 */
[----:B------:R-:W-:-:S05]  /*1260*/  IMAD.MOV.U32 R0, RZ, RZ, R14 ;  /* 0x000000ffff007224 */ /* 0x000fca00078e000e */
[----:B------:R-:W-:Y:S02]  /*1270*/  SEL R10, R0, R7, P0 ;  /* 0x00000007000a7207 */ /* 0x000fe40000000000 */
[----:B------:R-:W-:-:S04]  /*1280*/  @P1 LOP3.LUT R17, R11, 0x80000, RZ, 0xfc, !PT ;  /* 0x000800000b111812 */ /* 0x000fc800078efcff */
[----:B------:R-:W-:-:S06]  /*1290*/  MOV R11, R17 ;  /* 0x00000011000b7202 */ /* 0x000fcc0000000f00 */
[----:B------:R-:W-:-:S14]  /*12a0*/  DSETP.GE.AND P0, PT, R10, RZ, PT ;  /* 0x000000ff0a00722a */ /* 0x000fdc0003f06000 */
[----:B------:R-:W-:Y:S05]  /*12b0*/  @!P0 EXIT ;  /* 0x000000000000894d */ /* 0x000fea0003800000 */
[----:B------:R-:W-:Y:S01]  /*12c0*/  DSETP.MIN.AND P0, P1, R14, R12, PT ;  /* 0x0000000c0e00722a */ /* 0x000fe20003900000 */
[----:B------:R-:W-:Y:S02]  /*12d0*/  IMAD.MOV.U32 R0, RZ, RZ, R15 ;  /* 0x000000ffff007224 */ /* 0x000fe400078e000f */
[----:B------:R-:W-:Y:S02]  /*12e0*/  IMAD.MOV.U32 R17, RZ, RZ, R13 ;  /* 0x000000ffff117224 */ /* 0x000fe400078e000d */
[----:B------:R-:W-:-:S03]  /*12f0*/  IMAD.MOV.U32 R7, RZ, RZ, R12 ;  /* 0x000000ffff077224 */ /* 0x000fc600078e000c */
[----:B------:R-:W-:Y:S02]  /*1300*/  FSEL R19, R0, R17, P0 ;  /* 0x0000001100137208 */ /* 0x000fe40000000000 */
[----:B------:R-:W-:-:S04]  /*1310*/  SEL R6, R14, R7, P0 ;  /* 0x000000070e067207 */ /* 0x000fc80000000000 */
[----:B------:R-:W-:-:S04]  /*1320*/  @P1 LOP3.LUT R19, R17, 0x80000, RZ, 0xfc, !PT ;  /* 0x0008000011131812 */ /* 0x000fc800078efcff */
[----:B------:R-:W-:-:S06]  /*1330*/  MOV R7, R19 ;  /* 0x0000001300077202 */ /* 0x000fcc0000000f00 */
[----:B------:R-:W-:-:S06]  /*1340*/  DSETP.GEU.AND P0, PT, R6, RZ, PT ;  /* 0x000000ff0600722a */ /* 0x000fcc0003f0e000 */
[----:B------:R-:W-:Y:S02]  /*1350*/  FSEL R6, R10, R12, !P0 ;  /* 0x0000000c0a067208 */ /* 0x000fe40004000000 */
[----:B------:R-:W-:-:S06]  /*1360*/  FSEL R7, R11, R13, !P0 ;  /* 0x0000000d0b077208 */ /* 0x000fcc0004000000 */
[----:B------:R-:W-:-:S14]  /*1370*/  DSETP.NEU.AND P0, PT, R6, 9.21886843722740531200e+18, PT ;  /* 0x43dffc000600742a */ /* 0x000fdc0003f0d000 */
[----:B------:R-:W-:Y:S05]  /*1380*/  @!P0 EXIT ;  /* 0x000000000000894d */ /* 0x000fea0003800000 */
[C---:B------:R-:W-:Y:S01]  /*1390*/  DFMA R26, R6.reuse, R26, R32 ;  /* 0x0000001a061a722b */ /* 0x040fe20000000020 */
[----:B------:R-:W-:Y:S01]  /*13a0*/  IMAD.MOV.U32 R10, RZ, RZ, 0x0 ;  /* 0x00000000ff0a7424 */ /* 0x000fe200078e00ff */
[C---:B------:R-:W-:Y:S01]  /*13b0*/  DFMA R24, R6.reuse, R24, R30 ;  /* 0x000000180618722b */ /* 0x040fe2000000001e */
[----:B------:R-:W-:Y:S01]  /*13c0*/  IMAD.MOV.U32 R11, RZ, RZ, 0x3fd80000 ;  /* 0x3fd80000ff0b7424 */ /* 0x000fe200078e00ff */
[----:B------:R-:W-:Y:S01]  /*13d0*/  DFMA R22, R6, R22, R28 ;  /* 0x000000160616722b */ /* 0x000fe2000000001c */
[----:B------:R-:W-:Y:S03]  /*13e0*/  BSSY.RECONVERGENT B0, `(.L_x_18) ;  /* 0x000001f000007945 */ /* 0x000fe60003800200 */
[----:B------:R-:W-:Y:S02]  /*13f0*/  DADD R2, -R2, R26 ;  /* 0x0000000002027229 */ /* 0x000fe4000000011a */
[----:B------:R-:W-:-:S02]  /*1400*/  DADD R4, -R4, R24 ;  /* 0x0000000004047229 */ /* 0x000fc40000000118 */
[----:B------:R-:W-:-:S04]  /*1410*/  DADD R8, -R8, R22 ;  /* 0x0000000008087229 */ /* 0x000fc80000000116 */
[----:B------:R-:W-:-:S08]  /*1420*/  DMUL R6, R2, R2 ;  /* 0x0000000202067228 */ /* 0x000fd00000000000 */
[----:B------:R-:W-:-:S08]  /*1430*/  DFMA R6, R4, R4, R6 ;  /* 0x000000040406722b */ /* 0x000fd00000000006 */
        /* <DEDUP_REMOVED lines=25> */
.L_x_19:
[----:B------:R-:W-:Y:S05]  /*15d0*/  BSYNC.RECONVERGENT B0 ;  /* 0x0000000000007941 */ /* 0x000fea0003800200 */
.L_x_18:
        /* <DEDUP_REMOVED lines=23> */
.L_x_21:
[----:B------:R-:W-:Y:S05]  /*1750*/  BSYNC.RECONVERGENT B1 ;  /* 0x0000000000017941 */ /* 0x000fea0003800200 */
.L_x_20:
        /* <DEDUP_REMOVED lines=23> */
.L_x_23:
[----:B------:R-:W-:Y:S05]  /*18d0*/  BSYNC.RECONVERGENT B1 ;  /* 0x0000000000017941 */ /* 0x000fea0003800200 */
.L_x_22:
        /* <DEDUP_REMOVED lines=23> */
.L_x_25:
[----:B------:R-:W-:Y:S05]  /*1a50*/  BSYNC.RECONVERGENT B1 ;  /* 0x0000000000017941 */ /* 0x000fea0003800200 */
.L_x_24:
[----:B------:R-:W0:Y:S02]  /*1a60*/  LDC.64 R8, c[0x4][0x18] ;  /* 0x01000600ff087b82 */ /* 0x000e240000000a00 */
[----:B0-----:R-:W2:Y:S04]  /*1a70*/  LDG.E.64 R12, desc[UR4][R8.64+0x8] ;  /* 0x00000804080c7981 */ /* 0x001ea8000c1e1b00 */
[----:B------:R-:W3:Y:S04]  /*1a80*/  LDG.E.64 R10, desc[UR4][R8.64] ;  /* 0x00000004080a7981 */ /* 0x000ee8000c1e1b00 */
[----:B------:R0:W4:Y:S01]  /*1a90*/  LDG.E.64 R34, desc[UR4][R8.64+0x10] ;  /* 0x0000100408227981 */ /* 0x000122000c1e1b00 */
[----:B------:R-:W-:Y:S01]  /*1aa0*/  BSSY.RECONVERGENT B0, `(.L_x_26) ;  /* 0x0000021000007945 */ /* 0x000fe20003800200 */
[----:B0-----:R-:W-:Y:S01]  /*1ab0*/  MOV R8, 0x0 ;  /* 0x0000000000087802 */ /* 0x001fe20000000f00 */
[----:B------:R-:W-:Y:S01]  /*1ac0*/  IMAD.MOV.U32 R9, RZ, RZ, 0x3fd80000 ;  /* 0x3fd80000ff097424 */ /* 0x000fe200078e00ff */
[----:B--2---:R-:W-:-:S02]  /*1ad0*/  DADD R12, -R26, R12 ;  /* 0x000000001a0c7229 */ /* 0x004fc4000000010c */
[----:B---3--:R-:W-:-:S06]  /*1ae0*/  DADD R10, -R24, R10 ;  /* 0x00000000180a7229 */ /* 0x008fcc000000010a */
[----:B------:R-:W-:Y:S02]  /*1af0*/  DMUL R14, R12, R12 ;  /* 0x0000000c0c0e7228 */ /* 0x000fe40000000000 */
[----:B----4-:R-:W-:-:S06]  /*1b00*/  DADD R34, -R22, R34 ;  /* 0x0000000016227229 */ /* 0x010fcc0000000122 */
        /* <DEDUP_REMOVED lines=16> */
[----:B------:R-:W-:Y:S01]  /*1c10*/  MOV R21, R20 ;  /* 0x0000001400157202 */ /* 0x000fe20000000f00 */
[----:B------:R-:W-:Y:S01]  /*1c20*/  IMAD.MOV.U32 R20, RZ, RZ, R18 ;  /* 0x000000ffff147224 */ /* 0x000fe200078e0012 */
[----:B------:R-:W-:Y:S01]  /*1c30*/  MOV R15, R37 ;  /* 0x00000025000f7202 */ /* 0x000fe20000000f00 */
[----:B------:R-:W-:Y:S02]  /*1c40*/  IMAD.MOV.U32 R18, RZ, RZ, R16 ;  /* 0x000000ffff127224 */ /* 0x000fe400078e0010 */
[----:B------:R-:W-:Y:S01]  /*1c50*/  IMAD.MOV.U32 R16, RZ, RZ, R36 ;  /* 0x000000ffff107224 */ /* 0x000fe200078e0024 */
[----:B------:R-:W-:Y:S01]  /*1c60*/  MOV R36, 0x1c90 ;  /* 0x00001c9000247802 */ /* 0x000fe20000000f00 */
[----:B------:R-:W-:-:S07]  /*1c70*/  IMAD.MOV.U32 R0, RZ, RZ, R9 ;  /* 0x000000ffff007224 */ /* 0x000fce00078e0009 */
[----:B------:R-:W-:Y:S05]  /*1c80*/  CALL.REL.NOINC `($__internal_1_$__cuda_sm20_dsqrt_rn_f64_mediumpath_v1) ;  /* 0x0000001c00947944 */ /* 0x000fea0003c00000 */
[----:B------:R-:W-:Y:S02]  /*1c90*/  IMAD.MOV.U32 R38, RZ, RZ, R14 ;  /* 0x000000ffff267224 */ /* 0x000fe400078e000e */
[----:B------:R-:W-:-:S07]  /*1ca0*/  IMAD.MOV.U32 R39, RZ, RZ, R0 ;  /* 0x000000ffff277224 */ /* 0x000fce00078e0000 */
.L_x_27:
[----:B------:R-:W-:Y:S05]  /*1cb0*/  BSYNC.RECONVERGENT B0 ;  /* 0x0000000000007941 */ /* 0x000fea0003800200 */
.L_x_26:
        /* <DEDUP_REMOVED lines=23> */
.L_x_29:
[----:B------:R-:W-:Y:S05]  /*1e30*/  BSYNC.RECONVERGENT B1 ;  /* 0x0000000000017941 */ /* 0x000fea0003800200 */
.L_x_28:
        /* <DEDUP_REMOVED lines=21> */
[----:B------:R-:W-:Y:S01]  /*1f90*/  MOV R10, R15 ;  /* 0x0000000f000a7202 */ /* 0x000fe20000000f00 */
[----:B------:R-:W-:-:S07]  /*1fa0*/  IMAD.MOV.U32 R11, RZ, RZ, R14 ;  /* 0x000000ffff0b7224 */ /* 0x000fce00078e000e */
.L_x_31:
[----:B------:R-:W-:Y:S05]  /*1fb0*/  BSYNC.RECONVERGENT B1 ;  /* 0x0000000000017941 */ /* 0x000fea0003800200 */
.L_x_30:
        /* <DEDUP_REMOVED lines=23> */
.L_x_33:
[----:B------:R-:W-:Y:S05]  /*2130*/  BSYNC.RECONVERGENT B1 ;  /* 0x0000000000017941 */ /* 0x000fea0003800200 */
.L_x_32:
[----:B------:R-:W-:Y:S01]  /*2140*/  DADD R26, R32, -R26 ;  /* 0x00000000201a7229 */ /* 0x000fe2000000081a */
[----:B------:R-:W-:Y:S01]  /*2150*/  IMAD.MOV.U32 R20, RZ, RZ, 0x0 ;  /* 0x00000000ff147424 */ /* 0x000fe200078e00ff */
[----:B------:R-:W-:Y:S01]  /*2160*/  DADD R24, R30, -R24 ;  /* 0x000000001e187229 */ /* 0x000fe20000000818 */
[----:B------:R-:W-:Y:S01]  /*2170*/  IMAD.MOV.U32 R21, RZ, RZ, 0x3fd80000 ;  /* 0x3fd80000ff157424 */ /* 0x000fe200078e00ff */
[----:B------:R-:W-:Y:S01]  /*2180*/  DADD R22, R28, -R22 ;  /* 0x000000001c167229 */ /* 0x000fe20000000816 */
[----:B------:R-:W-:Y:S03]  /*2190*/  BSSY.RECONVERGENT B0, `(.L_x_34) ;  /* 0x000001d000007945 */ /* 0x000fe60003800200 */
        /* <DEDUP_REMOVED lines=23> */
[----:B------:R-:W-:Y:S02]  /*2310*/  IMAD.MOV.U32 R16, RZ, RZ, R32 ;  /* 0x000000ffff107224 */ /* 0x000fe400078e0020 */
[----:B------:R-:W-:-:S07]  /*2320*/  IMAD.MOV.U32 R15, RZ, RZ, R33 ;  /* 0x000000ffff0f7224 */ /* 0x000fce00078e0021 */
[----:B------:R-:W-:Y:S05]  /*2330*/  CALL.REL.NOINC `($__internal_1_$__cuda_sm20_dsqrt_rn_f64_mediumpath_v1) ;  /* 0x0000001400e87944 */ /* 0x000fea0003c00000 */
[----:B------:R-:W-:Y:S02]  /*2340*/  IMAD.MOV.U32 R30, RZ, RZ, R14 ;  /* 0x000000ffff1e7224 */ /* 0x000fe400078e000e */
[----:B------:R-:W-:-:S07]  /*2350*/  IMAD.MOV.U32 R31, RZ, RZ, R0 ;  /* 0x000000ffff1f7224 */ /* 0x000fce00078e0000 */
.L_x_35:
[----:B------:R-:W-:Y:S05]  /*2360*/  BSYNC.RECONVERGENT B0 ;  /* 0x0000000000007941 */ /* 0x000fea0003800200 */
.L_x_34:
        /* <DEDUP_REMOVED lines=23> */
.L_x_37:
[----:B------:R-:W-:Y:S05]  /*24e0*/  BSYNC.RECONVERGENT B1 ;  /* 0x0000000000017941 */ /* 0x000fea0003800200 */
.L_x_36:
        /* <DEDUP_REMOVED lines=23> */
.L_x_39:
[----:B------:R-:W-:Y:S05]  /*2660*/  BSYNC.RECONVERGENT B1 ;  /* 0x0000000000017941 */ /* 0x000fea0003800200 */
.L_x_38:
        /* <DEDUP_REMOVED lines=21> */
[----:B------:R-:W-:-:S04]  /*27c0*/  LOP3.LUT R15, R15, R14, RZ, 0x3c, !PT ;  /* 0x0000000e0f0f7212 */ /* 0x000fc800078e3cff */
[----:B------:R-:W-:-:S04]  /*27d0*/  LOP3.LUT R14, R15, R14, RZ, 0x3c, !PT ;  /* 0x0000000e0f0e7212 */ /* 0x000fc800078e3cff */
[----:B------:R-:W-:-:S07]  /*27e0*/  LOP3.LUT R15, R15, R14, RZ, 0x3c, !PT ;  /* 0x0000000e0f0f7212 */ /* 0x000fce00078e3cff */
.L_x_41:
[----:B------:R-:W-:Y:S05]  /*27f0*/  BSYNC.RECONVERGENT B1 ;  /* 0x0000000000017941 */ /* 0x000fea0003800200 */
.L_x_40:
[----:B------:R-:W-:Y:S01]  /*2800*/  DADD R24, R24, R10 ;  /* 0x0000000018187229 */ /* 0x000fe2000000000a */
[----:B------:R-:W-:Y:S01]  /*2810*/  IMAD.MOV.U32 R20, RZ, RZ, 0x0 ;  /* 0x00000000ff147424 */ /* 0x000fe200078e00ff */
[----:B------:R-:W-:Y:S01]  /*2820*/  DADD R26, R28, R8 ;  /* 0x000000001c1a7229 */ /* 0x000fe20000000008 */
[----:B------:R-:W-:Y:S01]  /*2830*/  MOV R21, 0x3fd80000 ;  /* 0x3fd8000000157802 */ /* 0x000fe20000000f00 */
[----:B------:R-:W-:Y:S01]  /*2840*/  DADD R22, R14, R12 ;  /* 0x000000000e167229 */ /* 0x000fe2000000000c */
        /* <DEDUP_REMOVED lines=29> */
.L_x_43:
[----:B------:R-:W-:Y:S05]  /*2a20*/  BSYNC.RECONVERGENT B0 ;  /* 0x0000000000007941 */ /* 0x000fea0003800200 */
.L_x_42:
        /* <DEDUP_REMOVED lines=23> */
.L_x_45:
[----:B------:R-:W-:Y:S05]  /*2ba0*/  BSYNC.RECONVERGENT B1 ;  /* 0x0000000000017941 */ /* 0x000fea0003800200 */
.L_x_44:
        /* <DEDUP_REMOVED lines=23> */
.L_x_47:
[----:B------:R-:W-:Y:S05]  /*2d20*/  BSYNC.RECONVERGENT B1 ;  /* 0x0000000000017941 */ /* 0x000fea0003800200 */
.L_x_46:
        /* <DEDUP_REMOVED lines=24> */
.L_x_49:
[----:B------:R-:W-:Y:S05]  /*2eb0*/  BSYNC.RECONVERGENT B1 ;  /* 0x0000000000017941 */ /* 0x000fea0003800200 */
.L_x_48:
[-C--:B------:R-:W-:Y:S01]  /*2ec0*/  DMUL R10, R10, R4.reuse ;  /* 0x000000040a0a7228 */ /* 0x080fe20000000000 */
[----:B------:R-:W-:Y:S01]  /*2ed0*/  IMAD.MOV.U32 R0, RZ, RZ, RZ ;  /* 0x000000ffff007224 */ /* 0x000fe200078e00ff */
[----:B------:R-:W-:Y:S01]  /*2ee0*/  DMUL R4, R26, R4 ;  /* 0x000000041a047228 */ /* 0x000fe20000000000 */
[----:B------:R-:W-:Y:S01]  /*2ef0*/  UMOV UR6, 0x9999999a ;  /* 0x9999999a00067882 */ /* 0x000fe20000000000 */
[----:B------:R-:W-:Y:S01]  /*2f00*/  UMOV UR7, 0x3fa99999 ;  /* 0x3fa9999900077882 */ /* 0x000fe20000000000 */
[----:B------:R-:W-:Y:S03]  /*2f10*/  BSSY.RECONVERGENT B0, `(.L_x_50) ;  /* 0x0000016000007945 */ /* 0x000fe60003800200 */
[-C--:B------:R-:W-:Y:S02]  /*2f20*/  DFMA R10, R8, R6.reuse, R10 ;  /* 0x00000006080a722b */ /* 0x080fe4000000000a */
[----:B------:R-:W-:Y:S01]  /*2f30*/  DFMA R4, R28, R6, R4 ;  /* 0x000000061c04722b */ /* 0x000fe20000000004 */
[----:B------:R-:W-:-:S05]  /*2f40*/  MOV R6, RZ ;  /* 0x000000ff00067202 */ /* 0x000fca0000000f00 */
[-C--:B------:R-:W-:Y:S02]  /*2f50*/  DFMA R10, R12, R2.reuse, R10 ;  /* 0x000000020c0a722b */ /* 0x080fe4000000000a */
[----:B------:R-:W-:Y:S01]  /*2f60*/  DFMA R14, R14, R2, R4 ;  /* 0x000000020e0e722b */ /* 0x000fe20000000004 */
[----:B------:R-:W-:-:S05]  /*2f70*/  IMAD.MOV.U32 R2, RZ, RZ, RZ ;  /* 0x000000ffff027224 */ /* 0x000fca00078e00ff */
[----:B------:R-:W-:Y:S02]  /*2f80*/  DSETP.MAX.AND P0, P1, RZ, R10, PT ;  /* 0x0000000aff00722a */ /* 0x000fe4000390f000 */
[----:B------:R-:W-:Y:S01]  /*2f90*/  DSETP.MAX.AND P2, P3, RZ, R14, PT ;  /* 0x0000000eff00722a */ /* 0x000fe20003b4f000 */
[----:B------:R-:W-:Y:S01]  /*2fa0*/  MOV R3, R11 ;  /* 0x0000000b00037202 */ /* 0x000fe20000000f00 */
[----:B------:R-:W-:Y:S02]  /*2fb0*/  IMAD.MOV.U32 R7, RZ, RZ, R15 ;  /* 0x000000ffff077224 */ /* 0x000fe400078e000f */
[----:B------:R-:W-:Y:S02]  /*2fc0*/  SEL R2, R2, R10, P0 ;  /* 0x0000000a02027207 */ /* 0x000fe40000000000 */
[C---:B------:R-:W-:Y:S02]  /*2fd0*/  FSEL R5, R0.reuse, R3, P0 ;  /* 0x0000000300057208 */ /* 0x040fe40000000000 */
[----:B------:R-:W-:-:S02]  /*2fe0*/  FSEL R9, R0, R7, P2 ;  /* 0x0000000700097208 */ /* 0x000fc40001000000 */
[----:B------:R-:W-:Y:S02]  /*2ff0*/  SEL R6, R6, R14, P2 ;  /* 0x0000000e06067207 */ /* 0x000fe40001000000 */
[----:B------:R-:W-:Y:S02]  /*3000*/  @P1 LOP3.LUT R5, R3, 0x80000, RZ, 0xfc, !PT ;  /* 0x0008000003051812 */ /* 0x000fe400078efcff */
[----:B------:R-:W-:Y:S02]  /*3010*/  @P3 LOP3.LUT R9, R7, 0x80000, RZ, 0xfc, !PT ;  /* 0x0008000007093812 */ /* 0x000fe400078efcff */
[----:B------:R-:W-:Y:S01]  /*3020*/  MOV R0, 0x3070 ;  /* 0x0000307000007802 */ /* 0x000fe20000000f00 */
[----:B------:R-:W-:Y:S02]  /*3030*/  IMAD.MOV.U32 R3, RZ, RZ, R5 ;  /* 0x000000ffff037224 */ /* 0x000fe400078e0005 */
[----:B------:R-:W-:-:S04]  /*3040*/  IMAD.MOV.U32 R7, RZ, RZ, R9 ;  /* 0x000000ffff077224 */ /* 0x000fc800078e0009 */
[----:B------:R-:W-:-:S11]  /*3050*/  DFMA R4, RZ, R2, UR6 ;  /* 0x00000006ff047e2b */ /* 0x000fd60008000002 */
[----:B------:R-:W-:Y:S05]  /*3060*/  CALL.REL.NOINC `($_Z7run_gpuPc$__internal_accurate_pow) ;  /* 0x0000000c00547944 */ /* 0x000fea0003c00000 */
[----:B------:R-:W-:Y:S05]  /*3070*/  BSYNC.RECONVERGENT B0 ;  /* 0x0000000000007941 */ /* 0x000fea0003800200 */
.L_x_50:
[C---:B------:R-:W-:Y:S01]  /*3080*/  DADD R8, R6.reuse, 50 ;  /* 0x4049000006087429 */ /* 0x040fe20000000000 */
[----:B------:R-:W-:Y:S01]  /*3090*/  UMOV UR6, 0x9999999a ;  /* 0x9999999a00067882 */ /* 0x000fe20000000000 */
[----:B------:R-:W-:Y:S01]  /*30a0*/  DSETP.NEU.AND P1, PT, R6, RZ, PT ;  /* 0x000000ff0600722a */ /* 0x000fe20003f2d000 */
[----:B------:R-:W-:Y:S02]  /*30b0*/  UMOV UR7, 0x3fa99999 ;  /* 0x3fa9999900077882 */ /* 0x000fe40000000000 */
[----:B------:R-:W-:-:S05]  /*30c0*/  DADD R2, R2, UR6 ;  /* 0x0000000602027e29 */ /* 0x000fca0008000000 */
[----:B------:R-:W-:Y:S01]  /*30d0*/  LOP3.LUT R8, R9, 0x7ff00000, RZ, 0xc0, !PT ;  /* 0x7ff0000009087812 */ /* 0x000fe200078ec0ff */
[----:B------:R-:W-:-:S03]  /*30e0*/  IMAD.MOV.U32 R9, RZ, RZ, R11 ;  /* 0x000000ffff097224 */ /* 0x000fc600078e000b */
[----:B------:R-:W-:Y:S01]  /*30f0*/  ISETP.NE.AND P0, PT, R8, 0x7ff00000, PT ;  /* 0x7ff000000800780c */ /* 0x000fe20003f05270 */
[----:B------:R-:W-:Y:S01]  /*3100*/  IMAD.MOV.U32 R8, RZ, RZ, R10 ;  /* 0x000000ffff087224 */ /* 0x000fe200078e000a */
[----:B------:R-:W-:Y:S01]  /*3110*/  @!P1 CS2R R8, SRZ ;  /* 0x0000000000089805 */ /* 0x000fe2000001ff00 */
[----:B------:R-:W-:-:S10]  /*3120*/  DSETP.NEU.AND P1, PT, R6, 1, PT ;  /* 0x3ff000000600742a */ /* 0x000fd40003f2d000 */
[----:B------:R-:W-:-:S14]  /*3130*/  DSETP.NEU.OR P0, PT, |R6|, +INF , P0 ;  /* 0x7ff000000600742a */ /* 0x000fdc000070d600 */
[----:B------:R-:W-:Y:S01]  /*3140*/  @!P0 IMAD.MOV.U32 R9, RZ, RZ, 0x7ff00000 ;  /* 0x7ff00000ff098424 */ /* 0x000fe200078e00ff */
[----:B------:R-:W-:-:S04]  /*3150*/  @!P0 MOV R8, 0x0 ;  /* 0x0000000000088802 */ /* 0x000fc80000000f00 */
[----:B------:R-:W-:Y:S02]  /*3160*/  FSEL R6, R8, RZ, P1 ;  /* 0x000000ff08067208 */ /* 0x000fe40000800000 */
[----:B------:R-:W-:-:S06]  /*3170*/  FSEL R7, R9, 1.875, P1 ;  /* 0x3ff0000009077808 */ /* 0x000fcc0000800000 */
[----:B------:R-:W-:Y:S02]  /*3180*/  DADD R4, R4, R6 ;  /* 0x0000000004047229 */ /* 0x000fe40000000006 */
[----:B------:R-:W-:-:S06]  /*3190*/  DADD R2, R6, R2 ;  /* 0x0000000006027229 */ /* 0x000fcc0000000002 */
[----:B------:R-:W-:-:S14]  /*31a0*/  DSETP.NEU.AND P0, PT, R4, -1, PT ;  /* 0xbff000000400742a */ /* 0x000fdc0003f0d000 */
[----:B------:R-:W-:Y:S05]  /*31b0*/  @!P0 EXIT ;  /* 0x000000000000894d */ /* 0x000fea0003800000 */
[----:B------:R-:W-:Y:S01]  /*31c0*/  DSETP.MAX.AND P1, P2, RZ, R4, PT ;  /* 0x00000004ff00722a */ /* 0x000fe20003a2f000 */
[----:B------:R-:W-:Y:S01]  /*31d0*/  IMAD.MOV.U32 R0, RZ, RZ, RZ ;  /* 0x000000ffff007224 */ /* 0x000fe200078e00ff */
[----:B------:R-:W-:Y:S01]  /*31e0*/  DSETP.MAX.AND P3, P0, RZ, R2, PT ;  /* 0x00000002ff00722a */ /* 0x000fe2000386f000 */
[----:B------:R-:W-:Y:S01]  /*31f0*/  MOV R11, R2 ;  /* 0x00000002000b7202 */ /* 0x000fe20000000f00 */
[----:B------:R-:W-:Y:S01]  /*3200*/  IMAD.MOV.U32 R7, RZ, RZ, R4 ;  /* 0x000000ffff077224 */ /* 0x000fe200078e0004 */
[----:B------:R-:W0:Y:S01]  /*3210*/  S2UR UR8, SR_CTAID.X ;  /* 0x00000000000879c3 */ /* 0x000e220000002500 */
[----:B------:R-:W-:Y:S01]  /*3220*/  IMAD.MOV.U32 R2, RZ, RZ, RZ ;  /* 0x000000ffff027224 */ /* 0x000fe200078e00ff */
[----:B------:R-:W-:Y:S01]  /*3230*/  FSEL R9, R0, R5, P1 ;  /* 0x0000000500097208 */ /* 0x000fe20000800000 */
[----:B------:R-:W-:Y:S01]  /*3240*/  IMAD.MOV.U32 R13, RZ, RZ, R3 ;  /* 0x000000ffff0d7224 */ /* 0x000fe200078e0003 */
[----:B------:R-:W1:Y:S01]  /*3250*/  LDCU.64 UR6, c[0x0][0x380] ;  /* 0x00007000ff0677ac */ /* 0x000e620008000a00 */
[----:B------:R-:W-:Y:S01]  /*3260*/  IMAD.MOV.U32 R4, RZ, RZ, RZ ;  /* 0x000000ffff047224 */ /* 0x000fe200078e00ff */
[----:B------:R-:W-:Y:S01]  /*3270*/  SEL R2, R2, R7, P1 ;  /* 0x0000000702027207 */ /* 0x000fe20000800000 */
[----:B------:R-:W-:Y:S01]  /*3280*/  IMAD.MOV.U32 R8, RZ, RZ, 0x80000 ;  /* 0x00080000ff087424 */ /* 0x000fe200078e00ff */
[----:B------:R-:W0:Y:S01]  /*3290*/  S2R R7, SR_TID.X ;  /* 0x0000000000077919 */ /* 0x000e220000002100 */
[----:B------:R-:W-:-:S02]  /*32a0*/  @P2 LOP3.LUT R9, R5, 0x80000, RZ, 0xfc, !PT ;  /* 0x0008000005092812 */ /* 0x000fc400078efcff */
[----:B------:R-:W-:Y:S02]  /*32b0*/  FSEL R5, R0, R13, P3 ;  /* 0x0000000d00057208 */ /* 0x000fe40001800000 */
[----:B------:R-:W-:Y:S01]  /*32c0*/  MOV R3, R9 ;  /* 0x0000000900037202 */ /* 0x000fe20000000f00 */
[----:B------:R-:W0:Y:S01]  /*32d0*/  LDC R0, c[0x0][0x360] ;  /* 0x0000d800ff007b82 */ /* 0x000e220000000800 */
[----:B------:R-:W-:Y:S02]  /*32e0*/  SEL R4, R4, R11, P3 ;  /* 0x0000000b04047207 */ /* 0x000fe40001800000 */
[----:B------:R-:W-:Y:S01]  /*32f0*/  @P0 LOP3.LUT R5, R13, 0x80000, RZ, 0xfc, !PT ;  /* 0x000800000d050812 */ /* 0x000fe200078efcff */
[----:B------:R-:W-:Y:S01]  /*3300*/  IMAD.MOV.U32 R6, RZ, RZ, R3 ;  /* 0x000000ffff067224 */ /* 0x000fe200078e0003 */
[----:B------:R-:W-:-:S04]  /*3310*/  DSETP.MIN.AND P2, P1, R2, 1, PT ;  /* 0x3ff000000200742a */ /* 0x000fc80003940000 */
[----:B------:R-:W-:Y:S02]  /*3320*/  DSETP.MIN.AND P0, P3, R4, 1, PT ;  /* 0x3ff000000400742a */ /* 0x000fe40003b00000 */
[----:B------:R-:W-:Y:S01]  /*3330*/  FSEL R9, R6, 1.875, P2 ;  /* 0x3ff0000006097808 */ /* 0x000fe20001000000 */
[----:B------:R-:W-:Y:S01]  /*3340*/  IMAD.MOV.U32 R6, RZ, RZ, R4 ;  /* 0x000000ffff067224 */ /* 0x000fe200078e0004 */
[----:B------:R-:W-:Y:S02]  /*3350*/  MOV R4, 0x80000 ;  /* 0x0008000000047802 */ /* 0x000fe40000000f00 */
[----:B------:R-:W-:Y:S02]  /*3360*/  FSEL R5, R5, 1.875, P0 ;  /* 0x3ff0000005057808 */ /* 0x000fe40000000000 */
[----:B------:R-:W-:Y:S02]  /*3370*/  SEL R2, R2, RZ, P2 ;  /* 0x000000ff02027207 */ /* 0x000fe40001000000 */
[----:B------:R-:W-:-:S04]  /*3380*/  @P1 LOP3.LUT R9, R8, 0x3ff00000, RZ, 0xfc, !PT ;  /* 0x3ff0000008091812 */ /* 0x000fc800078efcff */
[----:B------:R-:W-:Y:S01]  /*3390*/  @P3 LOP3.LUT R5, R4, 0x3ff00000, RZ, 0xfc, !PT ;  /* 0x3ff0000004053812 */ /* 0x000fe200078efcff */
[----:B------:R-:W-:Y:S01]  /*33a0*/  IMAD.MOV.U32 R3, RZ, RZ, R9 ;  /* 0x000000ffff037224 */ /* 0x000fe200078e0009 */
[----:B------:R-:W-:Y:S01]  /*33b0*/  SEL R4, R6, RZ, P0 ;  /* 0x000000ff06047207 */ /* 0x000fe20000000000 */
[----:B0-----:R-:W-:-:S04]  /*33c0*/  IMAD R0, R0, UR8, R7 ;  /* 0x0000000800007c24 */ /* 0x001fc8000f8e0207 */
[----:B------:R-:W-:Y:S01]  /*33d0*/  DMUL R2, R2, 255 ;  /* 0x406fe00002027828 */ /* 0x000fe20000000000 */
[----:B------:R-:W-:Y:S01]  /*33e0*/  IMAD R0, R0, 0x3, RZ ;  /* 0x0000000300007824 */ /* 0x000fe200078e02ff */
[----:B------:R-:W-:-:S04]  /*33f0*/  DMUL R6, R4, 255 ;  /* 0x406fe00004067828 */ /* 0x000fc80000000000 */
[----:B-1----:R-:W-:-:S04]  /*3400*/  IADD3 R4, P0, PT, R0, UR6, RZ ;  /* 0x0000000600047c10 */ /* 0x002fc8000ff1e0ff */
[----:B------:R-:W0:Y:S01]  /*3410*/  F2I.F64.TRUNC R3, R2 ;  /* 0x0000000200037311 */ /* 0x000e22000030d100 */
[----:B------:R-:W-:-:S07]  /*3420*/  LEA.HI.X.SX32 R5, R0, UR7, 0x1, P0 ;  /* 0x0000000700057c11 */ /* 0x000fce00080f0eff */
[----:B------:R-:W1:Y:S01]  /*3430*/  F2I.F64.TRUNC R7, R6 ;  /* 0x0000000600077311 */ /* 0x000e62000030d100 */
[----:B0-----:R-:W-:Y:S04]  /*3440*/  STG.E.U8 desc[UR4][R4.64+0x2], R3 ;  /* 0x0000020304007986 */ /* 0x001fe8000c101104 */
[----:B------:R-:W-:Y:S04]  /*3450*/  STG.E.U8 desc[UR4][R4.64+0x1], R3 ;  /* 0x0000010304007986 */ /* 0x000fe8000c101104 */
[----:B-1----:R-:W-:Y:S01]  /*3460*/  STG.E.U8 desc[UR4][R4.64], R7 ;  /* 0x0000000704007986 */ /* 0x002fe2000c101104 */
[----:B------:R-:W-:Y:S05]  /*3470*/  EXIT ;  /* 0x000000000000794d */ /* 0x000fea0003800000 */
        .weak           $__internal_0_$__cuda_sm20_div_rn_f64_full
        .type           $__internal_0_$__cuda_sm20_div_rn_f64_full,@function
        .size           $__internal_0_$__cuda_sm20_div_rn_f64_full,($__internal_1_$__cuda_sm20_dsqrt_rn_f64_mediumpath_v1 - $__internal_0_$__cuda_sm20_div_rn_f64_full)
$__internal_0_$__cuda_sm20_div_rn_f64_full:
[C---:B------:R-:W-:Y:S01]  /*3480*/  FSETP.GEU.AND P0, PT, |R14|.reuse, 1.469367938527859385e-39, PT ;  /* 0x001000000e00780b */ /* 0x040fe20003f0e200 */
[----:B------:R-:W-:Y:S01]  /*3490*/  IMAD.MOV.U32 R20, RZ, RZ, R15 ;  /* 0x000000ffff147224 */ /* 0x000fe200078e000f */
[----:B------:R-:W-:Y:S01]  /*34a0*/  LOP3.LUT R18, R14, 0x800fffff, RZ, 0xc0, !PT ;  /* 0x800fffff0e127812 */ /* 0x000fe200078ec0ff */
[----:B------:R-:W-:Y:S01]  /*34b0*/  IMAD.MOV.U32 R21, RZ, RZ, R14 ;  /* 0x000000ffff157224 */ /* 0x000fe200078e000e */
[----:B------:R-:W-:Y:S01]  /*34c0*/  MOV R36, R15 ;  /* 0x0000000f00247202 */ /* 0x000fe20000000f00 */
[----:B------:R-:W-:Y:S01]  /*34d0*/  IMAD.MOV.U32 R43, RZ, RZ, R16 ;  /* 0x000000ffff2b7224 */ /* 0x000fe200078e0010 */
[----:B------:R-:W-:Y:S01]  /*34e0*/  LOP3.LUT R37, R18, 0x3ff00000, RZ, 0xfc, !PT ;  /* 0x3ff0000012257812 */ /* 0x000fe200078efcff */
[----:B------:R-:W-:Y:S01]  /*34f0*/  IMAD.MOV.U32 R40, RZ, RZ, 0x1 ;  /* 0x00000001ff287424 */ /* 0x000fe200078e00ff */
[----:B------:R-:W-:Y:S01]  /*3500*/  LOP3.LUT R16, R14, 0x7ff00000, RZ, 0xc0, !PT ;  /* 0x7ff000000e107812 */ /* 0x000fe200078ec0ff */
[----:B------:R-:W-:Y:S01]  /*3510*/  IMAD.MOV.U32 R42, RZ, RZ, R17 ;  /* 0x000000ffff2a7224 */ /* 0x000fe200078e0011 */
[C---:B------:R-:W-:Y:S01]  /*3520*/  FSETP.GEU.AND P2, PT, |R43|.reuse, 1.469367938527859385e-39, PT ;  /* 0x001000002b00780b */ /* 0x040fe20003f4e200 */
[----:B------:R-:W-:Y:S01]  /*3530*/  BSSY.RECONVERGENT B0, `(.L_x_51) ;  /* 0x0000055000007945 */ /* 0x000fe20003800200 */
[----:B------:R-:W-:Y:S01]  /*3540*/  LOP3.LUT R15, R43, 0x7ff00000, RZ, 0xc0, !PT ;  /* 0x7ff000002b0f7812 */ /* 0x000fe200078ec0ff */
[----:B------:R-:W-:Y:S01]  /*3550*/  @!P0 DMUL R36, R20, 8.98846567431157953865e+307 ;  /* 0x7fe0000014248828 */ /* 0x000fe20000000000 */
[----:B------:R-:W-:Y:S01]  /*3560*/  MOV R14, 0x1ca00000 ;  /* 0x1ca00000000e7802 */ /* 0x000fe20000000f00 */
[----:B------:R-:W-:Y:S01]  /*3570*/  IMAD.MOV.U32 R44, RZ, RZ, R42 ;  /* 0x000000ffff2c7224 */ /* 0x000fe200078e002a */
[----:B------:R-:W-:-:S03]  /*3580*/  ISETP.GE.U32.AND P1, PT, R15, R16, PT ;  /* 0x000000100f00720c */ /* 0x000fc60003f26070 */
[----:B------:R-:W0:Y:S04]  /*3590*/  MUFU.RCP64H R41, R37 ;  /* 0x0000002500297308 */ /* 0x000e280000001800 */
[----:B------:R-:W-:Y:S02]  /*35a0*/  @!P2 LOP3.LUT R17, R21, 0x7ff00000, RZ, 0xc0, !PT ;  /* 0x7ff000001511a812 */ /* 0x000fe400078ec0ff */
[----:B------:R-:W-:Y:S02]  /*35b0*/  @!P0 LOP3.LUT R16, R37, 0x7ff00000, RZ, 0xc0, !PT ;  /* 0x7ff0000025108812 */ /* 0x000fe400078ec0ff */
[----:B------:R-:W-:-:S04]  /*35c0*/  @!P2 ISETP.GE.U32.AND P3, PT, R15, R17, PT ;  /* 0x000000110f00a20c */ /* 0x000fc80003f66070 */
[----:B------:R-:W-:-:S04]  /*35d0*/  @!P2 SEL R17, R14, 0x63400000, !P3 ;  /* 0x634000000e11a807 */ /* 0x000fc80005800000 */
[----:B------:R-:W-:Y:S01]  /*35e0*/  @!P2 LOP3.LUT R17, R17, 0x80000000, R43, 0xf8, !PT ;  /* 0x800000001111a812 */ /* 0x000fe200078ef82b */
[----:B0-----:R-:W-:-:S08]  /*35f0*/  DFMA R18, R40, -R36, 1 ;  /* 0x3ff000002812742b */ /* 0x001fd00000000824 */
[----:B------:R-:W-:-:S08]  /*3600*/  DFMA R18, R18, R18, R18 ;  /* 0x000000121212722b */ /* 0x000fd00000000012 */
[----:B------:R-:W-:Y:S01]  /*3610*/  DFMA R40, R40, R18, R40 ;  /* 0x000000122828722b */ /* 0x000fe20000000028 */
[----:B------:R-:W-:Y:S02]  /*3620*/  SEL R18, R14, 0x63400000, !P1 ;  /* 0x634000000e127807 */ /* 0x000fe40004800000 */
[----:B------:R-:W-:Y:S01]  /*3630*/  @!P2 LOP3.LUT R19, R17, 0x100000, RZ, 0xfc, !PT ;  /* 0x001000001113a812 */ /* 0x000fe200078efcff */
[----:B------:R-:W-:Y:S01]  /*3640*/  IMAD.MOV.U32 R17, RZ, RZ, R15 ;  /* 0x000000ffff117224 */ /* 0x000fe200078e000f */
[----:B------:R-:W-:Y:S01]  /*3650*/  LOP3.LUT R45, R18, 0x800fffff, R43, 0xf8, !PT ;  /* 0x800fffff122d7812 */ /* 0x000fe200078ef82b */
[----:B------:R-:W-:Y:S02]  /*3660*/  @!P2 IMAD.MOV.U32 R18, RZ, RZ, RZ ;  /* 0x000000ffff12a224 */ /* 0x000fe400078e00ff */
[----:B------:R-:W-:-:S04]  /*3670*/  DFMA R46, R40, -R36, 1 ;  /* 0x3ff00000282e742b */ /* 0x000fc80000000824 */
[----:B------:R-:W-:-:S04]  /*3680*/  @!P2 DFMA R44, R44, 2, -R18 ;  /* 0x400000002c2ca82b */ /* 0x000fc80000000812 */
[----:B------:R-:W-:-:S06]  /*3690*/  DFMA R46, R40, R46, R40 ;  /* 0x0000002e282e722b */ /* 0x000fcc0000000028 */
[----:B------:R-:W-:Y:S02]  /*36a0*/  @!P2 LOP3.LUT R17, R45, 0x7ff00000, RZ, 0xc0, !PT ;  /* 0x7ff000002d11a812 */ /* 0x000fe400078ec0ff */
[----:B------:R-:W-:-:S08]  /*36b0*/  DMUL R18, R46, R44 ;  /* 0x0000002c2e127228 */ /* 0x000fd00000000000 */
[----:B------:R-:W-:-:S08]  /*36c0*/  DFMA R40, R18, -R36, R44 ;  /* 0x800000241228722b */ /* 0x000fd0000000002c */
[----:B------:R-:W-:Y:S01]  /*36d0*/  DFMA R40, R46, R40, R18 ;  /* 0x000000282e28722b */ /* 0x000fe20000000012 */
[----:B------:R-:W-:-:S04]  /*36e0*/  IADD3 R18, PT, PT, R17, -0x1, RZ ;  /* 0xffffffff11127810 */ /* 0x000fc80007ffe0ff */
[----:B------:R-:W-:Y:S01]  /*36f0*/  ISETP.GT.U32.AND P0, PT, R18, 0x7feffffe, PT ;  /* 0x7feffffe1200780c */ /* 0x000fe20003f04070 */
[----:B------:R-:W-:-:S05]  /*3700*/  VIADD R18, R16, 0xffffffff ;  /* 0xffffffff10127836 */ /* 0x000fca0000000000 */
[----:B------:R-:W-:-:S13]  /*3710*/  ISETP.GT.U32.OR P0, PT, R18, 0x7feffffe, P0 ;  /* 0x7feffffe1200780c */ /* 0x000fda0000704470 */
[----:B------:R-:W-:Y:S05]  /*3720*/  @P0 BRA `(.L_x_52) ;  /* 0x0000000000740947 */ /* 0x000fea0003800000 */
[----:B------:R-:W-:-:S04]  /*3730*/  LOP3.LUT R16, R21, 0x7ff00000, RZ, 0xc0, !PT ;  /* 0x7ff0000015107812 */ /* 0x000fc800078ec0ff */
[CC--:B------:R-:W-:Y:S02]  /*3740*/  VIADDMNMX R17, R15.reuse, -R16.reuse, 0xb9600000, !PT ;  /* 0xb96000000f117446 */ /* 0x0c0fe40007800910 */
[----:B------:R-:W-:Y:S02]  /*3750*/  ISETP.GE.U32.AND P0, PT, R15, R16, PT ;  /* 0x000000100f00720c */ /* 0x000fe40003f06070 */
[----:B------:R-:W-:Y:S02]  /*3760*/  VIMNMX R17, PT, PT, R17, 0x46a00000, PT ;  /* 0x46a0000011117848 */ /* 0x000fe40003fe0100 */
[----:B------:R-:W-:Y:S02]  /*3770*/  SEL R14, R14, 0x63400000, !P0 ;  /* 0x634000000e0e7807 */ /* 0x000fe40004000000 */
[----:B------:R-:W-:-:S03]  /*3780*/  MOV R16, RZ ;  /* 0x000000ff00107202 */ /* 0x000fc60000000f00 */
[----:B------:R-:W-:-:S04]  /*3790*/  IMAD.IADD R14, R17, 0x1, -R14 ;  /* 0x00000001110e7824 */ /* 0x000fc800078e0a0e */
[----:B------:R-:W-:-:S06]  /*37a0*/  VIADD R17, R14, 0x7fe00000 ;  /* 0x7fe000000e117836 */ /* 0x000fcc0000000000 */
[----:B------:R-:W-:-:S10]  /*37b0*/  DMUL R18, R40, R16 ;  /* 0x0000001028127228 */ /* 0x000fd40000000000 */
[----:B------:R-:W-:-:S13]  /*37c0*/  FSETP.GTU.AND P0, PT, |R19|, 1.469367938527859385e-39, PT ;  /* 0x001000001300780b */ /* 0x000fda0003f0c200 */
[----:B------:R-:W-:Y:S05]  /*37d0*/  @P0 BRA `(.L_x_53) ;  /* 0x0000000000a80947 */ /* 0x000fea0003800000 */
[----:B------:R-:W-:Y:S01]  /*37e0*/  DFMA R36, R40, -R36, R44 ;  /* 0x800000242824722b */ /* 0x000fe2000000002c */
[----:B------:R-:W-:-:S09]  /*37f0*/  IMAD.MOV.U32 R20, RZ, RZ, RZ ;  /* 0x000000ffff147224 */ /* 0x000fd200078e00ff */
[C---:B------:R-:W-:Y:S02]  /*3800*/  FSETP.NEU.AND P0, PT, R37.reuse, RZ, PT ;  /* 0x000000ff2500720b */ /* 0x040fe40003f0d000 */
[----:B------:R-:W-:-:S04]  /*3810*/  LOP3.LUT R15, R37, 0x80000000, R21, 0x48, !PT ;  /* 0x80000000250f7812 */ /* 0x000fc800078e4815 */
[----:B------:R-:W-:-:S07]  /*3820*/  LOP3.LUT R21, R15, R17, RZ, 0xfc, !PT ;  /* 0x000000110f157212 */ /* 0x000fce00078efcff */
[----:B------:R-:W-:Y:S05]  /*3830*/  @!P0 BRA `(.L_x_53) ;  /* 0x0000000000908947 */ /* 0x000fea0003800000 */
[----:B------:R-:W-:Y:S01]  /*3840*/  IMAD.MOV R17, RZ, RZ, -R14 ;  /* 0x000000ffff117224 */ /* 0x000fe200078e0a0e */
[----:B------:R-:W-:Y:S01]  /*3850*/  IADD3 R14, PT, PT, -R14, -0x43300000, RZ ;  /* 0xbcd000000e0e7810 */ /* 0x000fe20007ffe1ff */
[----:B------:R-:W-:-:S06]  /*3860*/  IMAD.MOV.U32 R16, RZ, RZ, RZ ;  /* 0x000000ffff107224 */ /* 0x000fcc00078e00ff */
[----:B------:R-:W-:Y:S02]  /*3870*/  DFMA R16, R18, -R16, R40 ;  /* 0x800000101210722b */ /* 0x000fe40000000028 */
[----:B------:R-:W-:-:S08]  /*3880*/  DMUL.RP R40, R40, R20 ;  /* 0x0000001428287228 */ /* 0x000fd00000008000 */
[----:B------:R-:W-:Y:S02]  /*3890*/  FSETP.NEU.AND P0, PT, |R17|, R14, PT ;  /* 0x0000000e1100720b */ /* 0x000fe40003f0d200 */
[----:B------:R-:W-:Y:S02]  /*38a0*/  LOP3.LUT R15, R41, R15, RZ, 0x3c, !PT ;  /* 0x0000000f290f7212 */ /* 0x000fe400078e3cff */
[----:B------:R-:W-:Y:S02]  /*38b0*/  FSEL R14, R40, R18, !P0 ;  /* 0x00000012280e7208 */ /* 0x000fe40004000000 */
[----:B------:R-:W-:Y:S02]  /*38c0*/  FSEL R15, R15, R19, !P0 ;  /* 0x000000130f0f7208 */ /* 0x000fe40004000000 */
[----:B------:R-:W-:-:S03]  /*38d0*/  MOV R18, R14 ;  /* 0x0000000e00127202 */ /* 0x000fc60000000f00 */
[----:B------:R-:W-:Y:S01]  /*38e0*/  IMAD.MOV.U32 R19, RZ, RZ, R15 ;  /* 0x000000ffff137224 */ /* 0x000fe200078e000f */
[----:B------:R-:W-:Y:S06]  /*38f0*/  BRA `(.L_x_53) ;  /* 0x0000000000607947 */ /* 0x000fec0003800000 */
.L_x_52:
[----:B------:R-:W-:-:S14]  /*3900*/  DSETP.NAN.AND P0, PT, R42, R42, PT ;  /* 0x0000002a2a00722a */ /* 0x000fdc0003f08000 */
[----:B------:R-:W-:Y:S05]  /*3910*/  @P0 BRA `(.L_x_54) ;  /* 0x00000000004c0947 */ /* 0x000fea0003800000 */
[----:B------:R-:W-:-:S14]  /*3920*/  DSETP.NAN.AND P0, PT, R20, R20, PT ;  /* 0x000000141400722a */ /* 0x000fdc0003f08000 */
[----:B------:R-:W-:Y:S05]  /*3930*/  @P0 BRA `(.L_x_55) ;  /* 0x0000000000340947 */ /* 0x000fea0003800000 */
[----:B------:R-:W-:Y:S01]  /*3940*/  ISETP.NE.AND P0, PT, R17, R16, PT ;  /* 0x000000101100720c */ /* 0x000fe20003f05270 */
[----:B------:R-:W-:Y:S02]  /*3950*/  IMAD.MOV.U32 R18, RZ, RZ, 0x0 ;  /* 0x00000000ff127424 */ /* 0x000fe400078e00ff */
[----:B------:R-:W-:-:S10]  /*3960*/  IMAD.MOV.U32 R19, RZ, RZ, -0x80000 ;  /* 0xfff80000ff137424 */ /* 0x000fd400078e00ff */
[----:B------:R-:W-:Y:S05]  /*3970*/  @!P0 BRA `(.L_x_53) ;  /* 0x0000000000408947 */ /* 0x000fea0003800000 */
[----:B------:R-:W-:Y:S02]  /*3980*/  ISETP.NE.AND P0, PT, R17, 0x7ff00000, PT ;  /* 0x7ff000001100780c */ /* 0x000fe40003f05270 */
[----:B------:R-:W-:Y:S02]  /*3990*/  LOP3.LUT R14, R43, 0x80000000, R21, 0x48, !PT ;  /* 0x800000002b0e7812 */ /* 0x000fe400078e4815 */
[----:B------:R-:W-:-:S13]  /*39a0*/  ISETP.EQ.OR P0, PT, R16, RZ, !P0 ;  /* 0x000000ff1000720c */ /* 0x000fda0004702670 */
[----:B------:R-:W-:Y:S01]  /*39b0*/  @P0 LOP3.LUT R15, R14, 0x7ff00000, RZ, 0xfc, !PT ;  /* 0x7ff000000e0f0812 */ /* 0x000fe200078efcff */
[----:B------:R-:W-:Y:S01]  /*39c0*/  @!P0 IMAD.MOV.U32 R19, RZ, RZ, R14 ;  /* 0x000000ffff138224 */ /* 0x000fe200078e000e */
[----:B------:R-:W-:Y:S01]  /*39d0*/  @!P0 MOV R18, RZ ;  /* 0x000000ff00128202 */ /* 0x000fe20000000f00 */
[----:B------:R-:W-:Y:S02]  /*39e0*/  @P0 IMAD.MOV.U32 R18, RZ, RZ, RZ ;  /* 0x000000ffff120224 */ /* 0x000fe400078e00ff */
[----:B------:R-:W-:Y:S01]  /*39f0*/  @P0 IMAD.MOV.U32 R19, RZ, RZ, R15 ;  /* 0x000000ffff130224 */ /* 0x000fe200078e000f */
[----:B------:R-:W-:Y:S06]  /*3a00*/  BRA `(.L_x_53) ;  /* 0x00000000001c7947 */ /* 0x000fec0003800000 */
.L_x_55:
[----:B------:R-:W-:Y:S02]  /*3a10*/  LOP3.LUT R14, R21, 0x80000, RZ, 0xfc, !PT ;  /* 0x00080000150e7812 */ /* 0x000fe400078efcff */
[----:B------:R-:W-:-:S03]  /*3a20*/  MOV R18, R20 ;  /* 0x0000001400127202 */ /* 0x000fc60000000f00 */
[----:B------:R-:W-:Y:S01]  /*3a30*/  IMAD.MOV.U32 R19, RZ, RZ, R14 ;  /* 0x000000ffff137224 */ /* 0x000fe200078e000e */
[----:B------:R-:W-:Y:S06]  /*3a40*/  BRA `(.L_x_53) ;  /* 0x00000000000c7947 */ /* 0x000fec0003800000 */
.L_x_54:
[----:B------:R-:W-:Y:S01]  /*3a50*/  LOP3.LUT R14, R43, 0x80000, RZ, 0xfc, !PT ;  /* 0x000800002b0e7812 */ /* 0x000fe200078efcff */
[----:B------:R-:W-:-:S04]  /*3a60*/  IMAD.MOV.U32 R18, RZ, RZ, R42 ;  /* 0x000000ffff127224 */ /* 0x000fc800078e002a */
[----:B------:R-:W-:-:S07]  /*3a70*/  IMAD.MOV.U32 R19, RZ, RZ, R14 ;  /* 0x000000ffff137224 */ /* 0x000fce00078e000e */
.L_x_53:
[----:B------:R-:W-:Y:S05]  /*3a80*/  BSYNC.RECONVERGENT B0 ;  /* 0x0000000000007941 */ /* 0x000fea0003800200 */
.L_x_51:
[----:B------:R-:W-:Y:S01]  /*3a90*/  IMAD.MOV.U32 R16, RZ, RZ, R0 ;  /* 0x000000ffff107224 */ /* 0x000fe200078e0000 */
[----:B------:R-:W-:Y:S01]  /*3aa0*/  MOV R15, R18 ;  /* 0x00000012000f7202 */ /* 0x000fe20000000f00 */
[----:B------:R-:W-:Y:S02]  /*3ab0*/  IMAD.MOV.U32 R17, RZ, RZ, 0x0 ;  /* 0x00000000ff117424 */ /* 0x000fe400078e00ff */
[----:B------:R-:W-:Y:S02]  /*3ac0*/  IMAD.MOV.U32 R14, RZ, RZ, R19 ;  /* 0x000000ffff0e7224 */ /* 0x000fe400078e0013 */
[----:B------:R-:W-:Y:S05]  /*3ad0*/  RET.REL.NODEC R16 `(_Z7run_gpuPc) ;  /* 0xffffffc410487950 */ /* 0x000fea0003c3ffff */
        .weak           $__internal_1_$__cuda_sm20_dsqrt_rn_f64_mediumpath_v1
        .type           $__internal_1_$__cuda_sm20_dsqrt_rn_f64_mediumpath_v1,@function
        .size           $__internal_1_$__cuda_sm20_dsqrt_rn_f64_mediumpath_v1,($_Z7run_gpuPc$__internal_accurate_pow - $__internal_1_$__cuda_sm20_dsqrt_rn_f64_mediumpath_v1)
$__internal_1_$__cuda_sm20_dsqrt_rn_f64_mediumpath_v1:
[----:B------:R-:W-:Y:S01]  /*3ae0*/  ISETP.GE.U32.AND P0, PT, R14, -0x3400000, PT ;  /* 0xfcc000000e00780c */ /* 0x000fe20003f06070 */
[----:B------:R-:W-:Y:S01]  /*3af0*/  BSSY.RECONVERGENT B1, `(.L_x_56) ;  /* 0x0000029000017945 */ /* 0x000fe20003800200 */
[----:B------:R-:W-:Y:S01]  /*3b00*/  MOV R38, R20 ;  /* 0x0000001400267202 */ /* 0x000fe20000000f00 */
[----:B------:R-:W-:Y:S02]  /*3b10*/  IMAD.MOV.U32 R39, RZ, RZ, R19 ;  /* 0x000000ffff277224 */ /* 0x000fe400078e0013 */
[----:B------:R-:W-:Y:S02]  /*3b20*/  IMAD.MOV.U32 R19, RZ, RZ, R17 ;  /* 0x000000ffff137224 */ /* 0x000fe400078e0011 */
[----:B------:R-:W-:Y:S01]  /*3b30*/  IMAD.MOV.U32 R20, RZ, RZ, R21 ;  /* 0x000000ffff147224 */ /* 0x000fe200078e0015 */
[----:B------:R-:W-:Y:S01]  /*3b40*/  MOV R21, R0 ;  /* 0x0000000000157202 */ /* 0x000fe20000000f00 */
[----:B------:R-:W-:-:S04]  /*3b50*/  IMAD.MOV.U32 R17, RZ, RZ, R15 ;  /* 0x000000ffff117224 */ /* 0x000fc800078e000f */
[----:B------:R-:W-:Y:S05]  /*3b60*/  @!P0 BRA `(.L_x_57) ;  /* 0x0000000000208947 */ /* 0x000fea0003800000 */
[----:B------:R-:W-:-:S10]  /*3b70*/  DFMA.RM R16, R18, R20, R16 ;  /* 0x000000141210722b */ /* 0x000fd40000004010 */
[----:B------:R-:W-:-:S05]  /*3b80*/  IADD3 R14, P0, PT, R16, 0x1, RZ ;  /* 0x00000001100e7810 */ /* 0x000fca0007f1e0ff */
[----:B------:R-:W-:-:S06]  /*3b90*/  IMAD.X R15, RZ, RZ, R17, P0 ;  /* 0x000000ffff0f7224 */ /* 0x000fcc00000e0611 */
[----:B------:R-:W-:-:S08]  /*3ba0*/  DFMA.RP R38, -R16, R14, R38 ;  /* 0x0000000e1026722b */ /* 0x000fd00000008126 */
[----:B------:R-:W-:-:S06]  /*3bb0*/  DSETP.GT.AND P0, PT, R38, RZ, PT ;  /* 0x000000ff2600722a */ /* 0x000fcc0003f04000 */
[----:B------:R-:W-:Y:S02]  /*3bc0*/  FSEL R14, R14, R16, P0 ;  /* 0x000000100e0e7208 */ /* 0x000fe40000000000 */
[----:B------:R-:W-:Y:S01]  /*3bd0*/  FSEL R15, R15, R17, P0 ;  /* 0x000000110f0f7208 */ /* 0x000fe20000000000 */
[----:B------:R-:W-:Y:S06]  /*3be0*/  BRA `(.L_x_58) ;  /* 0x0000000000647947 */ /* 0x000fec0003800000 */
.L_x_57:
[----:B------:R-:W-:-:S14]  /*3bf0*/  DSETP.NE.AND P0, PT, R38, RZ, PT ;  /* 0x000000ff2600722a */ /* 0x000fdc0003f05000 */
[----:B------:R-:W-:Y:S05]  /*3c00*/  @!P0 BRA `(.L_x_59) ;  /* 0x0000000000588947 */ /* 0x000fea0003800000 */
[----:B------:R-:W-:-:S13]  /*3c10*/  ISETP.GE.AND P0, PT, R39, RZ, PT ;  /* 0x000000ff2700720c */ /* 0x000fda0003f06270 */
[----:B------:R-:W-:Y:S01]  /*3c20*/  @!P0 IMAD.MOV.U32 R14, RZ, RZ, 0x0 ;  /* 0x00000000ff0e8424 */ /* 0x000fe200078e00ff */
[----:B------:R-:W-:Y:S01]  /*3c30*/  @!P0 MOV R15, 0xfff80000 ;  /* 0xfff80000000f8802 */ /* 0x000fe20000000f00 */
[----:B------:R-:W-:Y:S06]  /*3c40*/  @!P0 BRA `(.L_x_58) ;  /* 0x00000000004c8947 */ /* 0x000fec0003800000 */
[----:B------:R-:W-:-:S13]  /*3c50*/  ISETP.GT.AND P0, PT, R39, 0x7fefffff, PT ;  /* 0x7fefffff2700780c */ /* 0x000fda0003f04270 */
[----:B------:R-:W-:Y:S05]  /*3c60*/  @P0 BRA `(.L_x_59) ;  /* 0x0000000000400947 */ /* 0x000fea0003800000 */
[----:B------:R-:W-:Y:S01]  /*3c70*/  DMUL R38, R38, 8.11296384146066816958e+31 ;  /* 0x4690000026267828 */ /* 0x000fe20000000000 */
[----:B------:R-:W-:Y:S02]  /*3c80*/  IMAD.MOV.U32 R18, RZ, RZ, RZ ;  /* 0x000000ffff127224 */ /* 0x000fe400078e00ff */
[----:B------:R-:W-:Y:S02]  /*3c90*/  IMAD.MOV.U32 R14, RZ, RZ, 0x0 ;  /* 0x00000000ff0e7424 */ /* 0x000fe400078e00ff */
[----:B------:R-:W-:Y:S01]  /*3ca0*/  IMAD.MOV.U32 R15, RZ, RZ, 0x3fd80000 ;  /* 0x3fd80000ff0f7424 */ /* 0x000fe200078e00ff */
[----:B------:R-:W0:Y:S02]  /*3cb0*/  MUFU.RSQ64H R19, R39 ;  /* 0x0000002700137308 */ /* 0x000e240000001c00 */
[----:B0-----:R-:W-:-:S08]  /*3cc0*/  DMUL R16, R18, R18 ;  /* 0x0000001212107228 */ /* 0x001fd00000000000 */
[----:B------:R-:W-:-:S08]  /*3cd0*/  DFMA R16, R38, -R16, 1 ;  /* 0x3ff000002610742b */ /* 0x000fd00000000810 */
[----:B------:R-:W-:Y:S02]  /*3ce0*/  DFMA R14, R16, R14, 0.5 ;  /* 0x3fe00000100e742b */ /* 0x000fe4000000000e */
[----:B------:R-:W-:-:S08]  /*3cf0*/  DMUL R16, R18, R16 ;  /* 0x0000001012107228 */ /* 0x000fd00000000000 */
[----:B------:R-:W-:-:S08]  /*3d00*/  DFMA R16, R14, R16, R18 ;  /* 0x000000100e10722b */ /* 0x000fd00000000012 */
[----:B------:R-:W-:Y:S02]  /*3d10*/  DMUL R14, R38, R16 ;  /* 0x00000010260e7228 */ /* 0x000fe40000000000 */
[----:B------:R-:W-:-:S06]  /*3d20*/  IADD3 R17, PT, PT, R17, -0x100000, RZ ;  /* 0xfff0000011117810 */ /* 0x000fcc0007ffe0ff */
[----:B------:R-:W-:-:S08]  /*3d30*/  DFMA R38, R14, -R14, R38 ;  /* 0x8000000e0e26722b */ /* 0x000fd00000000026 */
[----:B------:R-:W-:-:S10]  /*3d40*/  DFMA R14, R16, R38, R14 ;  /* 0x00000026100e722b */ /* 0x000fd4000000000e */
[----:B------:R-:W-:Y:S01]  /*3d50*/  VIADD R15, R15, 0xfcb00000 ;  /* 0xfcb000000f0f7836 */ /* 0x000fe20000000000 */
[----:B------:R-:W-:Y:S06]  /*3d60*/  BRA `(.L_x_58) ;  /* 0x0000000000047947 */ /* 0x000fec0003800000 */
.L_x_59:
[----:B------:R-:W-:-:S11]  /*3d70*/  DADD R14, R38, R38 ;  /* 0x00000000260e7229 */ /* 0x000fd60000000026 */
.L_x_58:
[----:B------:R-:W-:Y:S05]  /*3d80*/  BSYNC.RECONVERGENT B1 ;  /* 0x0000000000017941 */ /* 0x000fea0003800200 */
.L_x_56:
[----:B------:R-:W-:Y:S02]  /*3d90*/  IMAD.MOV.U32 R37, RZ, RZ, 0x0 ;  /* 0x00000000ff257424 */ /* 0x000fe400078e00ff */
[----:B------:R-:W-:Y:S02]  /*3da0*/  IMAD.MOV.U32 R0, RZ, RZ, R15 ;  /* 0x000000ffff007224 */ /* 0x000fe400078e000f */
[----:B------:R-:W-:Y:S05]  /*3db0*/  RET.REL.NODEC R36 `(_Z7run_gpuPc) ;  /* 0xffffffc024907950 */ /* 0x000fea0003c3ffff */
        .type           $_Z7run_gpuPc$__internal_accurate_pow,@function
        .size           $_Z7run_gpuPc$__internal_accurate_pow,(.L_x_64 - $_Z7run_gpuPc$__internal_accurate_pow)
$_Z7run_gpuPc$__internal_accurate_pow:
[----:B------:R-:W-:Y:S01]  /*3dc0*/  DADD R8, -RZ, |R6| ;  /* 0x00000000ff087229 */ /* 0x000fe20000000506 */
[----:B------:R-:W-:Y:S01]  /*3dd0*/  MOV R14, RZ ;  /* 0x000000ff000e7202 */ /* 0x000fe20000000f00 */
[----:B------:R-:W-:Y:S01]  /*3de0*/  IMAD.MOV.U32 R18, RZ, RZ, 0x41ad3b5a ;  /* 0x41ad3b5aff127424 */ /* 0x000fe200078e00ff */
[----:B------:R-:W-:Y:S01]  /*3df0*/  UMOV UR6, 0x7d2cafe2 ;  /* 0x7d2cafe200067882 */ /* 0x000fe20000000000 */
[----:B------:R-:W-:Y:S01]  /*3e00*/  IMAD.MOV.U32 R19, RZ, RZ, 0x3ed0f5d2 ;  /* 0x3ed0f5d2ff137424 */ /* 0x000fe200078e00ff */
[----:B------:R-:W-:Y:S01]  /*3e10*/  UMOV UR7, 0x3eb0f5ff ;  /* 0x3eb0f5ff00077882 */ /* 0x000fe20000000000 */
[----:B------:R-:W-:Y:S01]  /*3e20*/  UMOV UR8, 0x3b39803f ;  /* 0x3b39803f00087882 */ /* 0x000fe20000000000 */
[----:B------:R-:W-:-:S03]  /*3e30*/  UMOV UR9, 0x3c7abc9e ;  /* 0x3c7abc9e00097882 */ /* 0x000fc60000000000 */
[----:B------:R-:W-:Y:S02]  /*3e40*/  ISETP.GT.U32.AND P0, PT, R9, 0xfffff, PT ;  /* 0x000fffff0900780c */ /* 0x000fe40003f04070 */
[----:B------:R-:W-:-:S11]  /*3e50*/  MOV R10, R9 ;  /* 0x00000009000a7202 */ /* 0x000fd60000000f00 */
[----:B------:R-:W-:-:S10]  /*3e60*/  @!P0 DMUL R22, R8, 1.80143985094819840000e+16 ;  /* 0x4350000008168828 */ /* 0x000fd40000000000 */
[----:B------:R-:W-:Y:S02]  /*3e70*/  @!P0 IMAD.MOV.U32 R10, RZ, RZ, R23 ;  /* 0x000000ffff0a8224 */ /* 0x000fe400078e0017 */
[----:B------:R-:W-:-:S03]  /*3e80*/  @!P0 IMAD.MOV.U32 R8, RZ, RZ, R22 ;  /* 0x000000ffff088224 */ /* 0x000fc600078e0016 */
[----:B------:R-:W-:Y:S02]  /*3e90*/  LOP3.LUT R10, R10, 0x800fffff, RZ, 0xc0, !PT ;  /* 0x800fffff0a0a7812 */ /* 0x000fe400078ec0ff */
[----:B------:R-:W-:Y:S02]  /*3ea0*/  MOV R12, R8 ;  /* 0x00000008000c7202 */ /* 0x000fe40000000f00 */
[----:B------:R-:W-:Y:S02]  /*3eb0*/  LOP3.LUT R13, R10, 0x3ff00000, RZ, 0xfc, !PT ;  /* 0x3ff000000a0d7812 */ /* 0x000fe400078efcff */
[----:B------:R-:W-:Y:S02]  /*3ec0*/  SHF.R.U32.HI R8, RZ, 0x14, R9 ;  /* 0x00000014ff087819 */ /* 0x000fe40000011609 */
[----:B------:R-:W-:Y:S02]  /*3ed0*/  ISETP.GE.U32.AND P1, PT, R13, 0x3ff6a09f, PT ;  /* 0x3ff6a09f0d00780c */ /* 0x000fe40003f26070 */
[----:B------:R-:W-:-:S05]  /*3ee0*/  @!P0 LEA.HI R8, R23, 0xffffffca, RZ, 0xc ;  /* 0xffffffca17088811 */ /* 0x000fca00078f60ff */
[----:B------:R-:W-:-:S06]  /*3ef0*/  VIADD R9, R8, 0xfffffc01 ;  /* 0xfffffc0108097836 */ /* 0x000fcc0000000000 */
[----:B------:R-:W-:Y:S01]  /*3f00*/  @P1 VIADD R11, R13, 0xfff00000 ;  /* 0xfff000000d0b1836 */ /* 0x000fe20000000000 */
[----:B------:R-:W-:-:S03]  /*3f10*/  @P1 IADD3 R9, PT, PT, R8, -0x3fe, RZ ;  /* 0xfffffc0208091810 */ /* 0x000fc60007ffe0ff */
[----:B------:R-:W-:Y:S01]  /*3f20*/  @P1 IMAD.MOV.U32 R13, RZ, RZ, R11 ;  /* 0x000000ffff0d1224 */ /* 0x000fe200078e000b */
[----:B------:R-:W-:Y:S01]  /*3f30*/  LOP3.LUT R8, R9, 0x80000000, RZ, 0x3c, !PT ;  /* 0x8000000009087812 */ /* 0x000fe200078e3cff */
[----:B------:R-:W-:-:S04]  /*3f40*/  IMAD.MOV.U32 R9, RZ, RZ, 0x43300000 ;  /* 0x43300000ff097424 */ /* 0x000fc800078e00ff */
[C---:B------:R-:W-:Y:S02]  /*3f50*/  DADD R16, R12.reuse, 1 ;  /* 0x3ff000000c107429 */ /* 0x040fe40000000000 */
[----:B------:R-:W-:-:S04]  /*3f60*/  DADD R12, R12, -1 ;  /* 0xbff000000c0c7429 */ /* 0x000fc80000000000 */
[----:B------:R-:W0:Y:S02]  /*3f70*/  MUFU.RCP64H R15, R17 ;  /* 0x00000011000f7308 */ /* 0x000e240000001800 */
[----:B0-----:R-:W-:-:S08]  /*3f80*/  DFMA R10, -R16, R14, 1 ;  /* 0x3ff00000100a742b */ /* 0x001fd0000000010e */
[----:B------:R-:W-:-:S08]  /*3f90*/  DFMA R10, R10, R10, R10 ;  /* 0x0000000a0a0a722b */ /* 0x000fd0000000000a */
[----:B------:R-:W-:-:S08]  /*3fa0*/  DFMA R14, R14, R10, R14 ;  /* 0x0000000a0e0e722b */ /* 0x000fd0000000000e */
[----:B------:R-:W-:-:S08]  /*3fb0*/  DMUL R10, R12, R14 ;  /* 0x0000000e0c0a7228 */ /* 0x000fd00000000000 */
[----:B------:R-:W-:-:S08]  /*3fc0*/  DFMA R10, R12, R14, R10 ;  /* 0x0000000e0c0a722b */ /* 0x000fd0000000000a */
[----:B------:R-:W-:-:S08]  /*3fd0*/  DMUL R20, R10, R10 ;  /* 0x0000000a0a147228 */ /* 0x000fd00000000000 */
[----:B------:R-:W-:Y:S01]  /*3fe0*/  DFMA R16, R20, UR6, R18 ;  /* 0x0000000614107c2b */ /* 0x000fe20008000012 */
[----:B------:R-:W-:Y:S01]  /*3ff0*/  UMOV UR6, 0x75488a3f ;  /* 0x75488a3f00067882 */ /* 0x000fe20000000000 */
[----:B------:R-:W-:Y:S01]  /*4000*/  UMOV UR7, 0x3ef3b20a ;  /* 0x3ef3b20a00077882 */ /* 0x000fe20000000000 */
[----:B------:R-:W-:-:S05]  /*4010*/  DADD R18, R12, -R10 ;  /* 0x000000000c127229 */ /* 0x000fca000000080a */
[----:B------:R-:W-:Y:S01]  /*4020*/  DFMA R16, R20, R16, UR6 ;  /* 0x0000000614107e2b */ /* 0x000fe20008000010 */
[----:B------:R-:W-:Y:S01]  /*4030*/  UMOV UR6, 0xe4faecd5 ;  /* 0xe4faecd500067882 */ /* 0x000fe20000000000 */
[----:B------:R-:W-:Y:S01]  /*4040*/  UMOV UR7, 0x3f1745cd ;  /* 0x3f1745cd00077882 */ /* 0x000fe20000000000 */
[----:B------:R-:W-:Y:S02]  /*4050*/  DADD R26, R18, R18 ;  /* 0x00000000121a7229 */ /* 0x000fe40000000012 */
[----:B------:R-:W-:-:S03]  /*4060*/  DMUL R18, R10, R10 ;  /* 0x0000000a0a127228 */ /* 0x000fc60000000000 */
[----:B------:R-:W-:Y:S01]  /*4070*/  DFMA R16, R20, R16, UR6 ;  /* 0x0000000614107e2b */ /* 0x000fe20008000010 */
[----:B------:R-:W-:Y:S01]  /*4080*/  UMOV UR6, 0x258a578b ;  /* 0x258a578b00067882 */ /* 0x000fe20000000000 */
[----:B------:R-:W-:Y:S01]  /*4090*/  UMOV UR7, 0x3f3c71c7 ;  /* 0x3f3c71c700077882 */ /* 0x000fe20000000000 */
[----:B------:R-:W-:Y:S02]  /*40a0*/  DFMA R26, R12, -R10, R26 ;  /* 0x8000000a0c1a722b */ /* 0x000fe4000000001a */
[----:B------:R-:W-:-:S03]  /*40b0*/  DMUL R12, R10, R18 ;  /* 0x000000120a0c7228 */ /* 0x000fc60000000000 */
[----:B------:R-:W-:Y:S01]  /*40c0*/  DFMA R16, R20, R16, UR6 ;  /* 0x0000000614107e2b */ /* 0x000fe20008000010 */
[----:B------:R-:W-:Y:S01]  /*40d0*/  UMOV UR6, 0x9242b910 ;  /* 0x9242b91000067882 */ /* 0x000fe20000000000 */
[----:B------:R-:W-:Y:S01]  /*40e0*/  UMOV UR7, 0x3f624924 ;  /* 0x3f62492400077882 */ /* 0x000fe20000000000 */
[----:B------:R-:W-:Y:S02]  /*40f0*/  DMUL R14, R14, R26 ;  /* 0x0000001a0e0e7228 */ /* 0x000fe40000000000 */
[----:B------:R-:W-:-:S03]  /*4100*/  DFMA R30, R10, R18, -R12 ;  /* 0x000000120a1e722b */ /* 0x000fc6000000080c */
[----:B------:R-:W-:Y:S01]  /*4110*/  DFMA R16, R20, R16, UR6 ;  /* 0x0000000614107e2b */ /* 0x000fe20008000010 */
[----:B------:R-:W-:Y:S01]  /*4120*/  UMOV UR6, 0x99999dfb ;  /* 0x99999dfb00067882 */ /* 0x000fe20000000000 */
[----:B------:R-:W-:-:S03]  /*4130*/  UMOV UR7, 0x3f899999 ;  /* 0x3f89999900077882 */ /* 0x000fc60000000000 */
[----:B------:R-:W-:Y:S01]  /*4140*/  IADD3 R27, PT, PT, R15, 0x100000, RZ ;  /* 0x001000000f1b7810 */ /* 0x000fe20007ffe0ff */
[----:B------:R-:W-:Y:S01]  /*4150*/  IMAD.MOV.U32 R26, RZ, RZ, R14 ;  /* 0x000000ffff1a7224 */ /* 0x000fe200078e000e */
[----:B------:R-:W-:Y:S02]  /*4160*/  DFMA R30, R14, R18, R30 ;  /* 0x000000120e1e722b */ /* 0x000fe4000000001e */
[----:B------:R-:W-:Y:S01]  /*4170*/  DFMA R24, R20, R16, UR6 ;  /* 0x0000000614187e2b */ /* 0x000fe20008000010 */
[----:B------:R-:W-:Y:S01]  /*4180*/  UMOV UR6, 0x55555555 ;  /* 0x5555555500067882 */ /* 0x000fe20000000000 */
[----:B------:R-:W-:-:S06]  /*4190*/  UMOV UR7, 0x3fb55555 ;  /* 0x3fb5555500077882 */ /* 0x000fcc0000000000 */
[----:B------:R-:W-:-:S08]  /*41a0*/  DFMA R16, R20, R24, UR6 ;  /* 0x0000000614107e2b */ /* 0x000fd00008000018 */
[----:B------:R-:W-:Y:S01]  /*41b0*/  DADD R28, -R16, UR6 ;  /* 0x00000006101c7e29 */ /* 0x000fe20008000100 */
[----:B------:R-:W-:Y:S01]  /*41c0*/  UMOV UR6, 0xb9e7b0 ;  /* 0x00b9e7b000067882 */ /* 0x000fe20000000000 */
[----:B------:R-:W-:-:S06]  /*41d0*/  UMOV UR7, 0x3c46a4cb ;  /* 0x3c46a4cb00077882 */ /* 0x000fcc0000000000 */
[----:B------:R-:W-:Y:S02]  /*41e0*/  DFMA R28, R20, R24, R28 ;  /* 0x00000018141c722b */ /* 0x000fe4000000001c */
[----:B------:R-:W-:-:S06]  /*41f0*/  DFMA R24, R10, R10, -R18 ;  /* 0x0000000a0a18722b */ /* 0x000fcc0000000812 */
[----:B------:R-:W-:Y:S01]  /*4200*/  DADD R28, R28, -UR6 ;  /* 0x800000061c1c7e29 */ /* 0x000fe20008000000 */
[----:B------:R-:W-:Y:S01]  /*4210*/  UMOV UR6, 0x80000000 ;  /* 0x8000000000067882 */ /* 0x000fe20000000000 */
[----:B------:R-:W-:Y:S01]  /*4220*/  DFMA R24, R10, R26, R24 ;  /* 0x0000001a0a18722b */ /* 0x000fe20000000018 */
[----:B------:R-:W-:-:S05]  /*4230*/  UMOV UR7, 0x43300000 ;  /* 0x4330000000077882 */ /* 0x000fca0000000000 */
[----:B------:R-:W-:Y:S02]  /*4240*/  DADD R20, R16, R28 ;  /* 0x0000000010147229 */ /* 0x000fe4000000001c */
[----:B------:R-:W-:-:S06]  /*4250*/  DFMA R24, R10, R24, R30 ;  /* 0x000000180a18722b */ /* 0x000fcc000000001e */
[----:B------:R-:W-:Y:S02]  /*4260*/  DMUL R18, R20, R12 ;  /* 0x0000000c14127228 */ /* 0x000fe40000000000 */
[----:B------:R-:W-:-:S06]  /*4270*/  DADD R16, R16, -R20 ;  /* 0x0000000010107229 */ /* 0x000fcc0000000814 */
[----:B------:R-:W-:Y:S02]  /*4280*/  DFMA R26, R20, R12, -R18 ;  /* 0x0000000c141a722b */ /* 0x000fe40000000812 */
[----:B------:R-:W-:-:S06]  /*4290*/  DADD R16, R28, R16 ;  /* 0x000000001c107229 */ /* 0x000fcc0000000010 */
[----:B------:R-:W-:-:S08]  /*42a0*/  DFMA R24, R20, R24, R26 ;  /* 0x000000181418722b */ /* 0x000fd0000000001a */
[----:B------:R-:W-:-:S08]  /*42b0*/  DFMA R16, R16, R12, R24 ;  /* 0x0000000c1010722b */ /* 0x000fd00000000018 */
[----:B------:R-:W-:-:S08]  /*42c0*/  DADD R20, R18, R16 ;  /* 0x0000000012147229 */ /* 0x000fd00000000010 */
[--C-:B------:R-:W-:Y:S02]  /*42d0*/  DADD R12, R10, R20.reuse ;  /* 0x000000000a0c7229 */ /* 0x100fe40000000014 */
[----:B------:R-:W-:-:S06]  /*42e0*/  DADD R18, R18, -R20 ;  /* 0x0000000012127229 */ /* 0x000fcc0000000814 */
[----:B------:R-:W-:Y:S02]  /*42f0*/  DADD R10, R10, -R12 ;  /* 0x000000000a0a7229 */ /* 0x000fe4000000080c */
[----:B------:R-:W-:-:S06]  /*4300*/  DADD R18, R16, R18 ;  /* 0x0000000010127229 */ /* 0x000fcc0000000012 */
[----:B------:R-:W-:-:S08]  /*4310*/  DADD R10, R20, R10 ;  /* 0x00000000140a7229 */ /* 0x000fd0000000000a */
[----:B------:R-:W-:-:S08]  /*4320*/  DADD R10, R18, R10 ;  /* 0x00000000120a7229 */ /* 0x000fd0000000000a */
[----:B------:R-:W-:Y:S02]  /*4330*/  DADD R10, R14, R10 ;  /* 0x000000000e0a7229 */ /* 0x000fe4000000000a */
[----:B------:R-:W-:Y:S01]  /*4340*/  DADD R14, R8, -UR6 ;  /* 0x80000006080e7e29 */ /* 0x000fe20008000000 */
[----:B------:R-:W-:Y:S01]  /*4350*/  UMOV UR6, 0xfefa39ef ;  /* 0xfefa39ef00067882 */ /* 0x000fe20000000000 */
[----:B------:R-:W-:-:S04]  /*4360*/  UMOV UR7, 0x3fe62e42 ;  /* 0x3fe62e4200077882 */ /* 0x000fc80000000000 */
[----:B------:R-:W-:-:S08]  /*4370*/  DADD R8, R12, R10 ;  /* 0x000000000c087229 */ /* 0x000fd0000000000a */
[--C-:B------:R-:W-:Y:S02]  /*4380*/  DFMA R16, R14, UR6, R8.reuse ;  /* 0x000000060e107c2b */ /* 0x100fe40008000008 */
[----:B------:R-:W-:-:S06]  /*4390*/  DADD R12, R12, -R8 ;  /* 0x000000000c0c7229 */ /* 0x000fcc0000000808 */
[----:B------:R-:W-:Y:S02]  /*43a0*/  DFMA R18, R14, -UR6, R16 ;  /* 0x800000060e127c2b */ /* 0x000fe40008000010 */
[----:B------:R-:W-:-:S06]  /*43b0*/  DADD R12, R10, R12 ;  /* 0x000000000a0c7229 */ /* 0x000fcc000000000c */
[----:B------:R-:W-:-:S08]  /*43c0*/  DADD R18, -R8, R18 ;  /* 0x0000000008127229 */ /* 0x000fd00000000112 */
[----:B------:R-:W-:-:S08]  /*43d0*/  DADD R12, R12, -R18 ;  /* 0x000000000c0c7229 */ /* 0x000fd00000000812 */
[----:B------:R-:W-:-:S08]  /*43e0*/  DFMA R12, R14, UR8, R12 ;  /* 0x000000080e0c7c2b */ /* 0x000fd0000800000c */
[----:B------:R-:W-:-:S08]  /*43f0*/  DADD R10, R16, R12 ;  /* 0x00000000100a7229 */ /* 0x000fd0000000000c */
[----:B------:R-:W-:Y:S02]  /*4400*/  DADD R16, R16, -R10 ;  /* 0x0000000010107229 */ /* 0x000fe4000000080a */
[----:B------:R-:W-:-:S06]  /*4410*/  DMUL R8, R10, 50 ;  /* 0x404900000a087828 */ /* 0x000fcc0000000000 */
[----:B------:R-:W-:Y:S02]  /*4420*/  DADD R14, R12, R16 ;  /* 0x000000000c0e7229 */ /* 0x000fe40000000010 */
[----:B------:R-:W-:-:S08]  /*4430*/  DFMA R10, R10, 50, -R8 ;  /* 0x404900000a0a782b */ /* 0x000fd00000000808 */
[----:B------:R-:W-:Y:S01]  /*4440*/  DFMA R14, R14, 50, R10 ;  /* 0x404900000e0e782b */ /* 0x000fe2000000000a */
[----:B------:R-:W-:Y:S01]  /*4450*/  IMAD.MOV.U32 R10, RZ, RZ, 0x652b82fe ;  /* 0x652b82feff0a7424 */ /* 0x000fe200078e00ff */
[----:B------:R-:W-:-:S06]  /*4460*/  MOV R11, 0x3ff71547 ;  /* 0x3ff71547000b7802 */ /* 0x000fcc0000000f00 */
[----:B------:R-:W-:-:S08]  /*4470*/  DADD R12, R8, R14 ;  /* 0x00000000080c7229 */ /* 0x000fd0000000000e */
[----:B------:R-:W-:Y:S02]  /*4480*/  DFMA R10, R12, R10, 6.75539944105574400000e+15 ;  /* 0x433800000c0a742b */ /* 0x000fe4000000000a */
[----:B------:R-:W-:Y:S01]  /*4490*/  FSETP.GEU.AND P0, PT, |R13|, 4.1917929649353027344, PT ;  /* 0x4086232b0d00780b */ /* 0x000fe20003f0e200 */
[----:B------:R-:W-:-:S05]  /*44a0*/  DADD R8, R8, -R12 ;  /* 0x0000000008087229 */ /* 0x000fca000000080c */
[----:B------:R-:W-:-:S03]  /*44b0*/  DADD R16, R10, -6.75539944105574400000e+15 ;  /* 0xc33800000a107429 */ /* 0x000fc60000000000 */
[----:B------:R-:W-:-:S05]  /*44c0*/  DADD R14, R14, R8 ;  /* 0x000000000e0e7229 */ /* 0x000fca0000000008 */
[----:B------:R-:W-:Y:S01]  /*44d0*/  DFMA R18, R16, -UR6, R12 ;  /* 0x8000000610127c2b */ /* 0x000fe2000800000c */
[----:B------:R-:W-:Y:S01]  /*44e0*/  UMOV UR6, 0x3b39803f ;  /* 0x3b39803f00067882 */ /* 0x000fe20000000000 */
[----:B------:R-:W-:-:S06]  /*44f0*/  UMOV UR7, 0x3c7abc9e ;  /* 0x3c7abc9e00077882 */ /* 0x000fcc0000000000 */
[----:B------:R-:W-:Y:S01]  /*4500*/  DFMA R18, R16, -UR6, R18 ;  /* 0x8000000610127c2b */ /* 0x000fe20008000012 */
[----:B------:R-:W-:Y:S01]  /*4510*/  UMOV UR6, 0x69ce2bdf ;  /* 0x69ce2bdf00067882 */ /* 0x000fe20000000000 */
[----:B------:R-:W-:Y:S01]  /*4520*/  IMAD.MOV.U32 R16, RZ, RZ, -0x35dec16 ;  /* 0xfca213eaff107424 */ /* 0x000fe200078e00ff */
[----:B------:R-:W-:Y:S01]  /*4530*/  UMOV UR7, 0x3e5ade15 ;  /* 0x3e5ade1500077882 */ /* 0x000fe20000000000 */
[----:B------:R-:W-:-:S06]  /*4540*/  IMAD.MOV.U32 R17, RZ, RZ, 0x3e928af3 ;  /* 0x3e928af3ff117424 */ /* 0x000fcc00078e00ff */
[----:B------:R-:W-:Y:S01]  /*4550*/  DFMA R16, R18, UR6, R16 ;  /* 0x0000000612107c2b */ /* 0x000fe20008000010 */
[----:B------:R-:W-:Y:S01]  /*4560*/  UMOV UR6, 0x62401315 ;  /* 0x6240131500067882 */ /* 0x000fe20000000000 */
[----:B------:R-:W-:-:S06]  /*4570*/  UMOV UR7, 0x3ec71dee ;  /* 0x3ec71dee00077882 */ /* 0x000fcc0000000000 */
[----:B------:R-:W-:Y:S01]  /*4580*/  DFMA R16, R18, R16, UR6 ;  /* 0x0000000612107e2b */ /* 0x000fe20008000010 */
        /* <DEDUP_REMOVED lines=20> */
[----:B------:R-:W-:-:S08]  /*46d0*/  DFMA R16, R18, R16, UR6 ;  /* 0x0000000612107e2b */ /* 0x000fd00008000010 */
[----:B------:R-:W-:-:S08]  /*46e0*/  DFMA R16, R18, R16, 1 ;  /* 0x3ff000001210742b */ /* 0x000fd00000000010 */
[----:B------:R-:W-:-:S10]  /*46f0*/  DFMA R16, R18, R16, 1 ;  /* 0x3ff000001210742b */ /* 0x000fd40000000010 */
[----:B------:R-:W-:Y:S01]  /*4700*/  LEA R9, R10, R17, 0x14 ;  /* 0x000000110a097211 */ /* 0x000fe200078ea0ff */
[----:B------:R-:W-:Y:S01]  /*4710*/  IMAD.MOV.U32 R8, RZ, RZ, R16 ;  /* 0x000000ffff087224 */ /* 0x000fe200078e0010 */
[----:B------:R-:W-:Y:S06]  /*4720*/  @!P0 BRA `(.L_x_60) ;  /* 0x0000000000348947 */ /* 0x000fec0003800000 */
[----:B------:R-:W-:Y:S01]  /*4730*/  FSETP.GEU.AND P1, PT, |R13|, 4.2275390625, PT ;  /* 0x408748000d00780b */ /* 0x000fe20003f2e200 */
[C---:B------:R-:W-:Y:S02]  /*4740*/  DADD R18, R12.reuse, +INF ;  /* 0x7ff000000c127429 */ /* 0x040fe40000000000 */
[----:B------:R-:W-:-:S08]  /*4750*/  DSETP.GEU.AND P0, PT, R12, RZ, PT ;  /* 0x000000ff0c00722a */ /* 0x000fd00003f0e000 */
[----:B------:R-:W-:Y:S02]  /*4760*/  FSEL R9, R19, RZ, P0 ;  /* 0x000000ff13097208 */ /* 0x000fe40000000000 */
[----:B------:R-:W-:Y:S01]  /*4770*/  @!P1 LEA.HI R8, R10, R10, RZ, 0x1 ;  /* 0x0000000a0a089211 */ /* 0x000fe200078f08ff */
[----:B------:R-:W-:-:S03]  /*4780*/  @!P1 IMAD.MOV.U32 R12, RZ, RZ, RZ ;  /* 0x000000ffff0c9224 */ /* 0x000fc600078e00ff */
[----:B------:R-:W-:Y:S02]  /*4790*/  @!P1 SHF.R.S32.HI R11, RZ, 0x1, R8 ;  /* 0x00000001ff0b9819 */ /* 0x000fe40000011408 */
[----:B------:R-:W-:-:S03]  /*47a0*/  FSEL R8, R18, RZ, P0 ;  /* 0x000000ff12087208 */ /* 0x000fc60000000000 */
[----:B------:R-:W-:Y:S01]  /*47b0*/  @!P1 IMAD.IADD R10, R10, 0x1, -R11 ;  /* 0x000000010a0a9824 */ /* 0x000fe200078e0a0b */
[----:B------:R-:W-:-:S04]  /*47c0*/  @!P1 LEA R11, R11, R17, 0x14 ;  /* 0x000000110b0b9211 */ /* 0x000fc800078ea0ff */
[----:B------:R-:W-:Y:S01]  /*47d0*/  @!P1 LEA R13, R10, 0x3ff00000, 0x14 ;  /* 0x3ff000000a0d9811 */ /* 0x000fe200078ea0ff */
[----:B------:R-:W-:-:S06]  /*47e0*/  @!P1 IMAD.MOV.U32 R10, RZ, RZ, R16 ;  /* 0x000000ffff0a9224 */ /* 0x000fcc00078e0010 */
[----:B------:R-:W-:-:S11]  /*47f0*/  @!P1 DMUL R8, R10, R12 ;  /* 0x0000000c0a089228 */ /* 0x000fd60000000000 */
.L_x_60:
[----:B------:R-:W-:Y:S02]  /*4800*/  DFMA R10, R14, R8, R8 ;  /* 0x000000080e0a722b */ /* 0x000fe40000000008 */
[----:B------:R-:W-:-:S08]  /*4810*/  DSETP.NEU.AND P0, PT, |R8|, +INF , PT ;  /* 0x7ff000000800742a */ /* 0x000fd00003f0d200 */
[----:B------:R-:W-:Y:S02]  /*4820*/  FSEL R10, R8, R10, !P0 ;  /* 0x0000000a080a7208 */ /* 0x000fe40004000000 */
[----:B------:R-:W-:Y:S01]  /*4830*/  FSEL R11, R9, R11, !P0 ;  /* 0x0000000b090b7208 */ /* 0x000fe20004000000 */
[----:B------:R-:W-:Y:S01]  /*4840*/  IMAD.MOV.U32 R9, RZ, RZ, 0x0 ;  /* 0x00000000ff097424 */ /* 0x000fe200078e00ff */
[----:B------:R-:W-:-:S04]  /*4850*/  MOV R8, R0 ;  /* 0x0000000000087202 */ /* 0x000fc80000000f00 */
[----:B------:R-:W-:Y:S05]  /*4860*/  RET.REL.NODEC R8 `(_Z7run_gpuPc) ;  /* 0xffffffb408e47950 */ /* 0x000fea0003c3ffff */
.L_x_61:
[----:B------:R-:W-:-:S00]  /*4870*/  BRA `(.L_x_61) ;  /* 0xfffffffc00fc7947 */ /* 0x000fc0000383ffff */
[----:B------:R-:W-:-:S00]  /*4880*/  NOP ;  /* 0x0000000000007918 */ /* 0x000fc00000000000 */
[----:B------:R-:W-:-:S00]  /*4890*/  NOP ;  /* 0x0000000000007918 */ /* 0x000fc00000000000 */
[----:B------:R-:W-:-:S00]  /*48a0*/  NOP ;  /* 0x0000000000007918 */ /* 0x000fc00000000000 */
[----:B------:R-:W-:-:S00]  /*48b0*/  NOP ;  /* 0x0000000000007918 */ /* 0x000fc00000000000 */
[----:B------:R-:W-:-:S00]  /*48c0*/  NOP ;  /* 0x0000000000007918 */ /* 0x000fc00000000000 */
[----:B------:R-:W-:-:S00]  /*48d0*/  NOP ;  /* 0x0000000000007918 */ /* 0x000fc00000000000 */
[----:B------:R-:W-:-:S00]  /*48e0*/  NOP ;  /* 0x0000000000007918 */ /* 0x000fc00000000000 */
[----:B------:R-:W-:-:S00]  /*48f0*/  NOP ;  /* 0x0000000000007918 */ /* 0x000fc00000000000 */
.L_x_64:


//--------------------- .nv.global.init           --------------------------
	.section	.nv.global.init,"aw",@progbits
	.align	8
.nv.global.init:
	.type		infinity,@object
	.size		infinity,(POSITION_device - infinity)
infinity:
        /*0000*/ 	.byte	0x00, 0x00, 0x00, 0x00, 0x00, 0xfc, 0xdf, 0x43
	.type		POSITION_device,@object
	.size		POSITION_device,(COLOR_device - POSITION_device)
POSITION_device:
        /*0008*/ 	.byte	0x00, 0x00, 0x00, 0x00, 0x00, 0x00, 0x00, 0x00, 0x00, 0x00, 0x00, 0x00, 0x00, 0x00, 0x00, 0x00
        /*0018*/ 	.byte	0x00, 0x00, 0x00, 0x00, 0x00, 0x00, 0xf0, 0x3f
	.type		COLOR_device,@object
	.size		COLOR_device,(L_device - COLOR_device)
COLOR_device:
        /*0020*/ 	.byte	0x00, 0x00, 0x00, 0x00, 0x00, 0x00, 0x00, 0x00, 0x00, 0x00, 0x00, 0x00, 0x00, 0x00, 0x00, 0x00
        /*0030*/ 	.byte	0x00, 0x00, 0x00, 0x00, 0x00, 0x00, 0xf0, 0x3f
	.type		L_device,@object
	.size		L_device,(O_device - L_device)
L_device:
        /*0038*/ 	.byte	0x00, 0x00, 0x00, 0x00, 0x00, 0x00, 0x14, 0x40, 0x00, 0x00, 0x00, 0x00, 0x00, 0x00, 0x14, 0x40
        /*0048*/ 	.byte	0x00, 0x00, 0x00, 0x00, 0x00, 0x00, 0x24, 0xc0
	.type		O_device,@object
	.size		O_device,(COLOR_LIGHT_device - O_device)
O_device:
        /*0050*/ 	.byte	0x00, 0x00, 0x00, 0x00, 0x00, 0x00, 0x00, 0x00, 0x00, 0x00, 0x00, 0x00, 0x00, 0x00, 0x00, 0x00
        /*0060*/ 	.byte	0x00, 0x00, 0x00, 0x00, 0x00, 0x00, 0xf0, 0xbf
	.type		COLOR_LIGHT_device,@object
	.size		COLOR_LIGHT_device,(.L_4 - COLOR_LIGHT_device)
COLOR_LIGHT_device:
        /*0068*/ 	.byte	0x00, 0x00, 0x00, 0x00, 0x00, 0x00, 0xf0, 0x3f, 0x00, 0x00, 0x00, 0x00, 0x00, 0x00, 0xf0, 0x3f
        /*0078*/ 	.byte	0x00, 0x00, 0x00, 0x00, 0x00, 0x00, 0xf0, 0x3f
.L_4:


//--------------------- .nv.shared.reserved.0     --------------------------
	.section	.nv.shared.reserved.0,"aw",@nobits
	.weak		__nv_reservedSMEM_offset_0_alias
	.size		__nv_reservedSMEM_offset_0_alias, 0, 64
	.other		__nv_reservedSMEM_offset_0_alias,@"STO_CUDA_RESERVED_SHARED STV_DEFAULT"
__nv_reservedSMEM_offset_0_alias:
	.zero		0
	.zero		64


//--------------------- .nv.global                --------------------------
	.section	.nv.global,"aw",@nobits
	.align	8
.nv.global:
	.type		Q_device,@object
	.size		Q_device,(.L_2 - Q_device)
Q_device:
	.zero		24
.L_2:


//--------------------- .nv.constant0._Z7run_gpuPc --------------------------
	.section	.nv.constant0._Z7run_gpuPc,"a",@progbits
	.sectionflags	@""
	.align	4
.nv.constant0._Z7run_gpuPc:
	.zero		904


//--------------------- SYMBOLS --------------------------

	.type		.nv.reservedSmem.offset0,@object
	.size		.nv.reservedSmem.offset0,0x4
